	.target	sm_100a

	.elftype	@"ET_EXEC"


//--------------------- .note.nv.tkinfo           --------------------------
	.section	.note.nv.tkinfo,"",@"SHT_NOTE"
	.sectionflags	@"SHF_NOTE_NV_TKINFO"
	.tkinfo
        /*0018*/ 	.word	0x00000002
        /*0030*/ 	.string	""
        /*0030*/ 	.string	"ptxas"
        /*0030*/ 	.string	"Cuda compilation tools, release 13.0, V13.0.88"
        /*0030*/ 	.string	"Build cuda_13.0.r13.0/compiler.36424714_0"
        /*0030*/ 	.string	"-arch sm_100a -m 64 "



//--------------------- .note.nv.cuinfo           --------------------------
	.section	.note.nv.cuinfo,"",@"SHT_NOTE"
	.sectionflags	@"SHF_NOTE_NV_CUINFO"
        /*0018*/ 	.short	0x0002
        /*001a*/ 	.short	0x0064
        /*001c*/ 	.short	0x0082
	.zero		2


//--------------------- .nv.info                  --------------------------
	.section	.nv.info,"",@"SHT_CUDA_INFO"
	.align	4


	//----- nvinfo : EIATTR_REGCOUNT
	.align		4
        /*0000*/ 	.byte	0x04, 0x2f
        /*0002*/ 	.short	(.L_19 - .L_18)
	.align		4
.L_18:
        /*0004*/ 	.word	index@(_ZN7cutlass13device_kernelINS_4conv6kernel13ConvUniversalINS1_16ConvProblemShapeILNS1_8OperatorE1ELi3EEENS1_10collective14CollectiveConvINS1_47MainloopSm100TmaUmmaWarpSpecializedImplicitGemmILS5_1ELi17ELi3ELi1ELi2EN4cute5tupleIJNSA_1CILi2EEENSC_ILi1EEESE_EEEEENSB_IJNSC_ILi64EEENSC_ILi128EEENSB_IJSH_EEEEEENS_12float_e4m3_tESL_NSA_8TiledMMAINSA_8MMA_AtomIJNSA_10MMA_TraitsINSA_19SM100_MMA_F8F6F4_SSEJSL_SL_fSH_SI_NSA_17integral_constantINSA_4UMMA5MajorELSS_0EEENSQ_ISS_LSS_1EEENSQ_INSR_7ScaleInELSV_0EEESW_EEEEEENSA_6LayoutINSB_IJSE_SE_SE_EEENSB_IJNSC_ILi0EEES11_S11_EEEEENSB_IJNSA_10UnderscoreES14_S14_EEEEENS7_6detail27Sm100ImplicitGemmTileTraitsINSA_20SM90_TMA_LOAD_IM2COLENSA_14ComposedLayoutINSA_7SwizzleILi2ELi4ELi3EEENSA_18smem_ptr_flag_bitsILi8EEENSZ_INSB_IJNSC_ILi8EEESH_EEENSB_IJSH_SE_EEEEEEEvEENS18_INSA_23SM90_TMA_LOAD_MULTICASTENS1A_INS1B_ILi3ELi4ELi3EEES1E_NSZ_INSB_IJSI_S1F_EEENSB_IJSE_SI_EEEEEEEvEEEENS_8epilogue10collective18CollectiveEpilogueINS1T_23Sm100TmaWarpSpecializedILi2ELi2ELi32ELb0ELb0EEEJSK_NSB_IJNSZ_ISH_SE_EES1Y_EEESL_NSB_IJNSB_IJllllEEESE_S11_EEESL_S21_NS1T_6fusion15FusionCallbacksIS1X_NS22_17LinearCombinationISL_fSL_fLNS_15FloatRoundStyleE2EEESK_S1Z_JEEENSA_5SM1004TMEM4LOAD26SM100_TMEM_LOAD_16dp32b32xES19_S1J_NSA_39AutoVectorizingCopyWithAssumedAlignmentILi128EEENSA_21SM90_TMA_STORE_IM2COLES1J_S2D_S2D_EEEvvEEEEvNT_6ParamsE)
        /*0008*/ 	.word	0x00000080


	//----- nvinfo : EIATTR_FRAME_SIZE
	.align		4
.L_19:
        /*000c*/ 	.byte	0x04, 0x11
        /*000e*/ 	.short	(.L_21 - .L_20)
	.align		4
.L_20:
        /*0010*/ 	.word	index@($__internal_2_$__cuda_sm10x_tcgen05_guardrail_trap_unallocated_columns_being_dealloced)
        /*0014*/ 	.word	0x00000008


	//----- nvinfo : EIATTR_FRAME_SIZE
	.align		4
.L_21:
        /*0018*/ 	.byte	0x04, 0x11
        /*001a*/ 	.short	(.L_23 - .L_22)
	.align		4
.L_22:
        /*001c*/ 	.word	index@($__internal_1_$__cuda_sm10x_tcgen05_guardrail_trap_phase_invalid_during_alloc)
        /*0020*/ 	.word	0x00000008


	//----- nvinfo : EIATTR_FRAME_SIZE
	.align		4
.L_23:
        /*0024*/ 	.byte	0x04, 0x11
        /*0026*/ 	.short	(.L_25 - .L_24)
	.align		4
.L_24:
        /*0028*/ 	.word	index@($__internal_0_$__cuda_sm10x_tcgen05_guardrail_trap_col_being_dealloced_not_returned_by_alloc)
        /*002c*/ 	.word	0x00000008


	//----- nvinfo : EIATTR_FRAME_SIZE
	.align		4
.L_25:
        /*0030*/ 	.byte	0x04, 0x11
        /*0032*/ 	.short	(.L_27 - .L_26)
	.align		4
.L_26:
        /*0034*/ 	.word	index@(_ZN7cutlass13device_kernelINS_4conv6kernel13ConvUniversalINS1_16ConvProblemShapeILNS1_8OperatorE1ELi3EEENS1_10collective14CollectiveConvINS1_47MainloopSm100TmaUmmaWarpSpecializedImplicitGemmILS5_1ELi17ELi3ELi1ELi2EN4cute5tupleIJNSA_1CILi2EEENSC_ILi1EEESE_EEEEENSB_IJNSC_ILi64EEENSC_ILi128EEENSB_IJSH_EEEEEENS_12float_e4m3_tESL_NSA_8TiledMMAINSA_8MMA_AtomIJNSA_10MMA_TraitsINSA_19SM100_MMA_F8F6F4_SSEJSL_SL_fSH_SI_NSA_17integral_constantINSA_4UMMA5MajorELSS_0EEENSQ_ISS_LSS_1EEENSQ_INSR_7ScaleInELSV_0EEESW_EEEEEENSA_6LayoutINSB_IJSE_SE_SE_EEENSB_IJNSC_ILi0EEES11_S11_EEEEENSB_IJNSA_10UnderscoreES14_S14_EEEEENS7_6detail27Sm100ImplicitGemmTileTraitsINSA_20SM90_TMA_LOAD_IM2COLENSA_14ComposedLayoutINSA_7SwizzleILi2ELi4ELi3EEENSA_18smem_ptr_flag_bitsILi8EEENSZ_INSB_IJNSC_ILi8EEESH_EEENSB_IJSH_SE_EEEEEEEvEENS18_INSA_23SM90_TMA_LOAD_MULTICASTENS1A_INS1B_ILi3ELi4ELi3EEES1E_NSZ_INSB_IJSI_S1F_EEENSB_IJSE_SI_EEEEEEEvEEEENS_8epilogue10collective18CollectiveEpilogueINS1T_23Sm100TmaWarpSpecializedILi2ELi2ELi32ELb0ELb0EEEJSK_NSB_IJNSZ_ISH_SE_EES1Y_EEESL_NSB_IJNSB_IJllllEEESE_S11_EEESL_S21_NS1T_6fusion15FusionCallbacksIS1X_NS22_17LinearCombinationISL_fSL_fLNS_15FloatRoundStyleE2EEESK_S1Z_JEEENSA_5SM1004TMEM4LOAD26SM100_TMEM_LOAD_16dp32b32xES19_S1J_NSA_39AutoVectorizingCopyWithAssumedAlignmentILi128EEENSA_21SM90_TMA_STORE_IM2COLES1J_S2D_S2D_EEEvvEEEEvNT_6ParamsE)
        /*0038*/ 	.word	0x00000008


	//----- nvinfo : EIATTR_MIN_STACK_SIZE
	.align		4
.L_27:
        /*003c*/ 	.byte	0x04, 0x12
        /*003e*/ 	.short	(.L_29 - .L_28)
	.align		4
.L_28:
        /*0040*/ 	.word	index@(_ZN7cutlass13device_kernelINS_4conv6kernel13ConvUniversalINS1_16ConvProblemShapeILNS1_8OperatorE1ELi3EEENS1_10collective14CollectiveConvINS1_47MainloopSm100TmaUmmaWarpSpecializedImplicitGemmILS5_1ELi17ELi3ELi1ELi2EN4cute5tupleIJNSA_1CILi2EEENSC_ILi1EEESE_EEEEENSB_IJNSC_ILi64EEENSC_ILi128EEENSB_IJSH_EEEEEENS_12float_e4m3_tESL_NSA_8TiledMMAINSA_8MMA_AtomIJNSA_10MMA_TraitsINSA_19SM100_MMA_F8F6F4_SSEJSL_SL_fSH_SI_NSA_17integral_constantINSA_4UMMA5MajorELSS_0EEENSQ_ISS_LSS_1EEENSQ_INSR_7ScaleInELSV_0EEESW_EEEEEENSA_6LayoutINSB_IJSE_SE_SE_EEENSB_IJNSC_ILi0EEES11_S11_EEEEENSB_IJNSA_10UnderscoreES14_S14_EEEEENS7_6detail27Sm100ImplicitGemmTileTraitsINSA_20SM90_TMA_LOAD_IM2COLENSA_14ComposedLayoutINSA_7SwizzleILi2ELi4ELi3EEENSA_18smem_ptr_flag_bitsILi8EEENSZ_INSB_IJNSC_ILi8EEESH_EEENSB_IJSH_SE_EEEEEEEvEENS18_INSA_23SM90_TMA_LOAD_MULTICASTENS1A_INS1B_ILi3ELi4ELi3EEES1E_NSZ_INSB_IJSI_S1F_EEENSB_IJSE_SI_EEEEEEEvEEEENS_8epilogue10collective18CollectiveEpilogueINS1T_23Sm100TmaWarpSpecializedILi2ELi2ELi32ELb0ELb0EEEJSK_NSB_IJNSZ_ISH_SE_EES1Y_EEESL_NSB_IJNSB_IJllllEEESE_S11_EEESL_S21_NS1T_6fusion15FusionCallbacksIS1X_NS22_17LinearCombinationISL_fSL_fLNS_15FloatRoundStyleE2EEESK_S1Z_JEEENSA_5SM1004TMEM4LOAD26SM100_TMEM_LOAD_16dp32b32xES19_S1J_NSA_39AutoVectorizingCopyWithAssumedAlignmentILi128EEENSA_21SM90_TMA_STORE_IM2COLES1J_S2D_S2D_EEEvvEEEEvNT_6ParamsE)
        /*0044*/ 	.word	0x00000008
.L_29:


//--------------------- .nv.compat                --------------------------
	.section	.nv.compat,"",@"SHT_CUDA_COMPAT_INFO"
	.align	4
        /*0000*/ 	.byte	0x02, 0x09, 0x01, 0x00, 0x02, 0x02, 0x02, 0x00, 0x02, 0x05, 0x05, 0x00, 0x03, 0x07, 0x01, 0x01
        /*0010*/ 	.byte	0x02, 0x03, 0x01, 0x00, 0x02, 0x06, 0x01, 0x00, 0x04, 0x0b, 0x08, 0x00, 0x09, 0x00, 0x00, 0x00
        /*0020*/ 	.byte	0x00, 0x00, 0x00, 0x00


//--------------------- .nv.info._ZN7cutlass13device_kernelINS_4conv6kernel13ConvUniversalINS1_16ConvProblemShapeILNS1_8OperatorE1ELi3EEENS1_10collective14CollectiveConvINS1_47MainloopSm100TmaUmmaWarpSpecializedImplicitGemmILS5_1ELi17ELi3ELi1ELi2EN4cute5tupleIJNSA_1CILi2EEENSC_ILi1EEESE_EEEEENSB_IJNSC_ILi64EEENSC_ILi128EEENSB_IJSH_EEEEEENS_12float_e4m3_tESL_NSA_8TiledMMAINSA_8MMA_AtomIJNSA_10MMA_TraitsINSA_19SM100_MMA_F8F6F4_SSEJSL_SL_fSH_SI_NSA_17integral_constantINSA_4UMMA5MajorELSS_0EEENSQ_ISS_LSS_1EEENSQ_INSR_7ScaleInELSV_0EEESW_EEEEEENSA_6LayoutINSB_IJSE_SE_SE_EEENSB_IJNSC_ILi0EEES11_S11_EEEEENSB_IJNSA_10UnderscoreES14_S14_EEEEENS7_6detail27Sm100ImplicitGemmTileTraitsINSA_20SM90_TMA_LOAD_IM2COLENSA_14ComposedLayoutINSA_7SwizzleILi2ELi4ELi3EEENSA_18smem_ptr_flag_bitsILi8EEENSZ_INSB_IJNSC_ILi8EEESH_EEENSB_IJSH_SE_EEEEEEEvEENS18_INSA_23SM90_TMA_LOAD_MULTICASTENS1A_INS1B_ILi3ELi4ELi3EEES1E_NSZ_INSB_IJSI_S1F_EEENSB_IJSE_SI_EEEEEEEvEEEENS_8epilogue10collective18CollectiveEpilogueINS1T_23Sm100TmaWarpSpecializedILi2ELi2ELi32ELb0ELb0EEEJSK_NSB_IJNSZ_ISH_SE_EES1Y_EEESL_NSB_IJNSB_IJllllEEESE_S11_EEESL_S21_NS1T_6fusion15FusionCallbacksIS1X_NS22_17LinearCombinationISL_fSL_fLNS_15FloatRoundStyleE2EEESK_S1Z_JEEENSA_5SM1004TMEM4LOAD26SM100_TMEM_LOAD_16dp32b32xES19_S1J_NSA_39AutoVectorizingCopyWithAssumedAlignmentILi128EEENSA_21SM90_TMA_STORE_IM2COLES1J_S2D_S2D_EEEvvEEEEvNT_6ParamsE --------------------------
	.section	.nv.info._ZN7cutlass13device_kernelINS_4conv6kernel13ConvUniversalINS1_16ConvProblemShapeILNS1_8OperatorE1ELi3EEENS1_10collective14CollectiveConvINS1_47MainloopSm100TmaUmmaWarpSpecializedImplicitGemmILS5_1ELi17ELi3ELi1ELi2EN4cute5tupleIJNSA_1CILi2EEENSC_ILi1EEESE_EEEEENSB_IJNSC_ILi64EEENSC_ILi128EEENSB_IJSH_EEEEEENS_12float_e4m3_tESL_NSA_8TiledMMAINSA_8MMA_AtomIJNSA_10MMA_TraitsINSA_19SM100_MMA_F8F6F4_SSEJSL_SL_fSH_SI_NSA_17integral_constantINSA_4UMMA5MajorELSS_0EEENSQ_ISS_LSS_1EEENSQ_INSR_7ScaleInELSV_0EEESW_EEEEEENSA_6LayoutINSB_IJSE_SE_SE_EEENSB_IJNSC_ILi0EEES11_S11_EEEEENSB_IJNSA_10UnderscoreES14_S14_EEEEENS7_6detail27Sm100ImplicitGemmTileTraitsINSA_20SM90_TMA_LOAD_IM2COLENSA_14ComposedLayoutINSA_7SwizzleILi2ELi4ELi3EEENSA_18smem_ptr_flag_bitsILi8EEENSZ_INSB_IJNSC_ILi8EEESH_EEENSB_IJSH_SE_EEEEEEEvEENS18_INSA_23SM90_TMA_LOAD_MULTICASTENS1A_INS1B_ILi3ELi4ELi3EEES1E_NSZ_INSB_IJSI_S1F_EEENSB_IJSE_SI_EEEEEEEvEEEENS_8epilogue10collective18CollectiveEpilogueINS1T_23Sm100TmaWarpSpecializedILi2ELi2ELi32ELb0ELb0EEEJSK_NSB_IJNSZ_ISH_SE_EES1Y_EEESL_NSB_IJNSB_IJllllEEESE_S11_EEESL_S21_NS1T_6fusion15FusionCallbacksIS1X_NS22_17LinearCombinationISL_fSL_fLNS_15FloatRoundStyleE2EEESK_S1Z_JEEENSA_5SM1004TMEM4LOAD26SM100_TMEM_LOAD_16dp32b32xES19_S1J_NSA_39AutoVectorizingCopyWithAssumedAlignmentILi128EEENSA_21SM90_TMA_STORE_IM2COLES1J_S2D_S2D_EEEvvEEEEvNT_6ParamsE,"",@"SHT_CUDA_INFO"
	.sectionflags	@""
	.align	4


	//----- nvinfo : EIATTR_CUDA_API_VERSION
	.align		4
        /*0000*/ 	.byte	0x04, 0x37
        /*0002*/ 	.short	(.L_31 - .L_30)
.L_30:
        /*0004*/ 	.word	0x00000082


	//----- nvinfo : EIATTR_KPARAM_INFO
	.align		4
.L_31:
        /*0008*/ 	.byte	0x04, 0x17
        /*000a*/ 	.short	(.L_33 - .L_32)
.L_32:
        /*000c*/ 	.word	0x00000000
        /*0010*/ 	.short	0x0000
        /*0012*/ 	.short	0x0000
        /*0014*/ 	.byte	0x00, 0xf0, 0x01, 0x24


	//----- nvinfo : EIATTR_AT_ENTRY_FRAGMENTS
	.align		4
.L_33:
        /*0018*/ 	.byte	0x04, 0x4f
        /*001a*/ 	.short	(.L_35 - .L_34)


	//   ....[0]....
.L_34:
        /*001c*/ 	.word	0x00000006


	//----- nvinfo : EIATTR_RESERVED_SMEM_USED
	.align		4
.L_35:
        /*0020*/ 	.byte	0x01, 0x41
	.zero		2


	//----- nvinfo : EIATTR_SPARSE_MMA_MASK
	.align		4
        /*0024*/ 	.byte	0x03, 0x50
        /*0026*/ 	.short	0x0000


	//----- nvinfo : EIATTR_TCGEN05_1CTA_USED
	.align		4
        /*0028*/ 	.byte	0x01, 0x51
	.zero		2


	//----- nvinfo : EIATTR_MAXREG_COUNT
	.align		4
        /*002c*/ 	.byte	0x03, 0x1b
        /*002e*/ 	.short	0x00ff


	//----- nvinfo : EIATTR_NUM_BARRIERS
	.align		4
        /*0030*/ 	.byte	0x02, 0x4c
        /*0032*/ 	.byte	0x07
	.zero		1


	//----- nvinfo : EIATTR_EXTERNS
	.align		4
        /*0034*/ 	.byte	0x04, 0x0f
        /*0036*/ 	.short	(.L_37 - .L_36)


	//   ....[0]....
	.align		4
.L_36:
        /*0038*/ 	.word	index@(__assertfail)


	//----- nvinfo : EIATTR_MERCURY_ISA_VERSION
	.align		4
.L_37:
        /*003c*/ 	.byte	0x03, 0x5f
        /*003e*/ 	.short	0x0101


	//----- nvinfo : EIATTR_INT_WARP_WIDE_INSTR_OFFSETS
	.align		4
        /*0040*/ 	.byte	0x04, 0x31
        /*0042*/ 	.short	(.L_39 - .L_38)


	//   ....[0]....
.L_38:
        /*0044*/ 	.word	0x00004570


	//   ....[1]....
        /*0048*/ 	.word	0x00004590


	//   ....[2]....
        /*004c*/ 	.word	0x000045c0


	//   ....[3]....
        /*0050*/ 	.word	0x00005320


	//   ....[4]....
        /*0054*/ 	.word	0x000053b0


	//   ....[5]....
        /*0058*/ 	.word	0x000054b0


	//   ....[6]....
        /*005c*/ 	.word	0x000055b0


	//----- nvinfo : EIATTR_COOP_GROUP_MASK_REGIDS
	.align		4
.L_39:
        /*0060*/ 	.byte	0x04, 0x29
        /*0062*/ 	.short	(.L_41 - .L_40)


	//   ....[0]....
.L_40:
        /*0064*/ 	.word	0xffffffff


	//   ....[1]....
        /*0068*/ 	.word	0xffffffff


	//   ....[2]....
        /*006c*/ 	.word	0xffffffff


	//   ....[3]....
        /*0070*/ 	.word	0xffffffff


	//   ....[4]....
        /*0074*/ 	.word	0xffffffff


	//   ....[5]....
        /*0078*/ 	.word	0xffffffff


	//   ....[6]....
        /*007c*/ 	.word	0xffffffff


	//   ....[7]....
        /*0080*/ 	.word	0xffffffff


	//   ....[8]....
        /*0084*/ 	.word	0xffffffff


	//   ....[9]....
        /*0088*/ 	.word	0xffffffff


	//   ....[10]....
        /*008c*/ 	.word	0xffffffff


	//   ....[11]....
        /*0090*/ 	.word	0xffffffff


	//   ....[12]....
        /*0094*/ 	.word	0xffffffff


	//----- nvinfo : EIATTR_COOP_GROUP_INSTR_OFFSETS
	.align		4
.L_41:
        /*0098*/ 	.byte	0x04, 0x28
        /*009a*/ 	.short	(.L_43 - .L_42)


	//   ....[0]....
.L_42:
        /*009c*/ 	.word	0x00000090


	//   ....[1]....
        /*00a0*/ 	.word	0x00000500


	//   ....[2]....
        /*00a4*/ 	.word	0x00000860


	//   ....[3]....
        /*00a8*/ 	.word	0x000009c0


	//   ....[4]....
        /*00ac*/ 	.word	0x00000ac0


	//   ....[5]....
        /*00b0*/ 	.word	0x00000c10


	//   ....[6]....
        /*00b4*/ 	.word	0x00000e10


	//   ....[7]....
        /*00b8*/ 	.word	0x00002630


	//   ....[8]....
        /*00bc*/ 	.word	0x00003990


	//   ....[9]....
        /*00c0*/ 	.word	0x00003ba0


	//   ....[10]....
        /*00c4*/ 	.word	0x00003bd0


	//   ....[11]....
        /*00c8*/ 	.word	0x00004450


	//   ....[12]....
        /*00cc*/ 	.word	0x00004690


	//----- nvinfo : EIATTR_VRC_CTA_INIT_COUNT
	.align		4
.L_43:
        /*00d0*/ 	.byte	0x02, 0x4a
        /*00d2*/ 	.byte	0x80
	.zero		1


	//----- nvinfo : EIATTR_SYSCALL_OFFSETS
	.align		4
        /*00d4*/ 	.byte	0x04, 0x46
        /*00d6*/ 	.short	(.L_45 - .L_44)


	//   ....[0]....
.L_44:
        /*00d8*/ 	.word	0x000061e0


	//   ....[1]....
        /*00dc*/ 	.word	0x00006320


	//   ....[2]....
        /*00e0*/ 	.word	0x00006d30


	//   ....[3]....
        /*00e4*/ 	.word	0x00007b00


	//----- nvinfo : EIATTR_MBARRIER_INSTR_OFFSETS
	.align		4
.L_45:
        /*00e8*/ 	.byte	0x04, 0x39
        /*00ea*/ 	.short	(.L_47 - .L_46)


	//   ....[0]....
.L_46:
        /*00ec*/ 	.word	0x00000620
        /*00f0*/ 	.word	0x000000ff
        /*00f4*/ 	.word	0x00000000
        /*00f8*/ 	.short	0x0100
        /*00fa*/ 	.byte	0x04
	.zero		1


	//   ....[1]....
        /*00fc*/ 	.word	0x00000630
        /*0100*/ 	.word	0x000000ff
        /*0104*/ 	.word	0x00000088
        /*0108*/ 	.short	0x0100
        /*010a*/ 	.byte	0x04
	.zero		1


	//   ....[2]....
        /*010c*/ 	.word	0x00000640
        /*0110*/ 	.word	0x000000ff
        /*0114*/ 	.word	0x00000008
        /*0118*/ 	.short	0x0100
        /*011a*/ 	.byte	0x04
	.zero		1


	//   ....[3]....
        /*011c*/ 	.word	0x00000650
        /*0120*/ 	.word	0x000000ff
        /*0124*/ 	.word	0x00000090
        /*0128*/ 	.short	0x0100
        /*012a*/ 	.byte	0x04
	.zero		1


	//   ....[4]....
        /*012c*/ 	.word	0x00000660
        /*0130*/ 	.word	0x000000ff
        /*0134*/ 	.word	0x00000010
        /*0138*/ 	.short	0x0100
        /*013a*/ 	.byte	0x04
	.zero		1


	//   ....[5]....
        /*013c*/ 	.word	0x00000670
        /*0140*/ 	.word	0x000000ff
        /*0144*/ 	.word	0x00000098
        /*0148*/ 	.short	0x0100
        /*014a*/ 	.byte	0x04
	.zero		1


	//   ....[6]....
        /*014c*/ 	.word	0x00000680
        /*0150*/ 	.word	0x000000ff
        /*0154*/ 	.word	0x00000018
        /*0158*/ 	.short	0x0100
        /*015a*/ 	.byte	0x04
	.zero		1


	//   ....[7]....
        /*015c*/ 	.word	0x00000690
        /*0160*/ 	.word	0x000000ff
        /*0164*/ 	.word	0x000000a0
        /*0168*/ 	.short	0x0100
        /*016a*/ 	.byte	0x04
	.zero		1


	//   ....[8]....
        /*016c*/ 	.word	0x000006a0
        /*0170*/ 	.word	0x000000ff
        /*0174*/ 	.word	0x00000020
        /*0178*/ 	.short	0x0100
        /*017a*/ 	.byte	0x04
	.zero		1


	//   ....[9]....
        /*017c*/ 	.word	0x000006b0
        /*0180*/ 	.word	0x000000ff
        /*0184*/ 	.word	0x000000a8
        /*0188*/ 	.short	0x0100
        /*018a*/ 	.byte	0x04
	.zero		1


	//   ....[10]....
        /*018c*/ 	.word	0x000006c0
        /*0190*/ 	.word	0x000000ff
        /*0194*/ 	.word	0x00000028
        /*0198*/ 	.short	0x0100
        /*019a*/ 	.byte	0x04
	.zero		1


	//   ....[11]....
        /*019c*/ 	.word	0x000006d0
        /*01a0*/ 	.word	0x000000ff
        /*01a4*/ 	.word	0x000000b0
        /*01a8*/ 	.short	0x0100
        /*01aa*/ 	.byte	0x04
	.zero		1


	//   ....[12]....
        /*01ac*/ 	.word	0x000006e0
        /*01b0*/ 	.word	0x000000ff
        /*01b4*/ 	.word	0x00000030
        /*01b8*/ 	.short	0x0100
        /*01ba*/ 	.byte	0x04
	.zero		1


	//   ....[13]....
        /*01bc*/ 	.word	0x000006f0
        /*01c0*/ 	.word	0x000000ff
        /*01c4*/ 	.word	0x000000b8
        /*01c8*/ 	.short	0x0100
        /*01ca*/ 	.byte	0x04
	.zero		1


	//   ....[14]....
        /*01cc*/ 	.word	0x00000700
        /*01d0*/ 	.word	0x000000ff
        /*01d4*/ 	.word	0x00000038
        /*01d8*/ 	.short	0x0100
        /*01da*/ 	.byte	0x04
	.zero		1


	//   ....[15]....
        /*01dc*/ 	.word	0x00000710
        /*01e0*/ 	.word	0x000000ff
        /*01e4*/ 	.word	0x000000c0
        /*01e8*/ 	.short	0x0100
        /*01ea*/ 	.byte	0x04
	.zero		1


	//   ....[16]....
        /*01ec*/ 	.word	0x00000720
        /*01f0*/ 	.word	0x000000ff
        /*01f4*/ 	.word	0x00000040
        /*01f8*/ 	.short	0x0100
        /*01fa*/ 	.byte	0x04
	.zero		1


	//   ....[17]....
        /*01fc*/ 	.word	0x00000730
        /*0200*/ 	.word	0x000000ff
        /*0204*/ 	.word	0x000000c8
        /*0208*/ 	.short	0x0100
        /*020a*/ 	.byte	0x04
	.zero		1


	//   ....[18]....
        /*020c*/ 	.word	0x00000740
        /*0210*/ 	.word	0x000000ff
        /*0214*/ 	.word	0x00000048
        /*0218*/ 	.short	0x0100
        /*021a*/ 	.byte	0x04
	.zero		1


	//   ....[19]....
        /*021c*/ 	.word	0x00000750
        /*0220*/ 	.word	0x000000ff
        /*0224*/ 	.word	0x000000d0
        /*0228*/ 	.short	0x0100
        /*022a*/ 	.byte	0x04
	.zero		1


	//   ....[20]....
        /*022c*/ 	.word	0x00000760
        /*0230*/ 	.word	0x000000ff
        /*0234*/ 	.word	0x00000050
        /*0238*/ 	.short	0x0100
        /*023a*/ 	.byte	0x04
	.zero		1


	//   ....[21]....
        /*023c*/ 	.word	0x00000770
        /*0240*/ 	.word	0x000000ff
        /*0244*/ 	.word	0x000000d8
        /*0248*/ 	.short	0x0100
        /*024a*/ 	.byte	0x04
	.zero		1


	//   ....[22]....
        /*024c*/ 	.word	0x00000780
        /*0250*/ 	.word	0x000000ff
        /*0254*/ 	.word	0x00000058
        /*0258*/ 	.short	0x0100
        /*025a*/ 	.byte	0x04
	.zero		1


	//   ....[23]....
        /*025c*/ 	.word	0x00000790
        /*0260*/ 	.word	0x000000ff
        /*0264*/ 	.word	0x000000e0
        /*0268*/ 	.short	0x0100
        /*026a*/ 	.byte	0x04
	.zero		1


	//   ....[24]....
        /*026c*/ 	.word	0x000007a0
        /*0270*/ 	.word	0x000000ff
        /*0274*/ 	.word	0x00000060
        /*0278*/ 	.short	0x0100
        /*027a*/ 	.byte	0x04
	.zero		1


	//   ....[25]....
        /*027c*/ 	.word	0x000007b0
        /*0280*/ 	.word	0x000000ff
        /*0284*/ 	.word	0x000000e8
        /*0288*/ 	.short	0x0100
        /*028a*/ 	.byte	0x04
	.zero		1


	//   ....[26]....
        /*028c*/ 	.word	0x000007c0
        /*0290*/ 	.word	0x000000ff
        /*0294*/ 	.word	0x00000068
        /*0298*/ 	.short	0x0100
        /*029a*/ 	.byte	0x04
	.zero		1


	//   ....[27]....
        /*029c*/ 	.word	0x000007d0
        /*02a0*/ 	.word	0x000000ff
        /*02a4*/ 	.word	0x000000f0
        /*02a8*/ 	.short	0x0100
        /*02aa*/ 	.byte	0x04
	.zero		1


	//   ....[28]....
        /*02ac*/ 	.word	0x000007e0
        /*02b0*/ 	.word	0x000000ff
        /*02b4*/ 	.word	0x00000070
        /*02b8*/ 	.short	0x0100
        /*02ba*/ 	.byte	0x04
	.zero		1


	//   ....[29]....
        /*02bc*/ 	.word	0x000007f0
        /*02c0*/ 	.word	0x000000ff
        /*02c4*/ 	.word	0x000000f8
        /*02c8*/ 	.short	0x0100
        /*02ca*/ 	.byte	0x04
	.zero		1


	//   ....[30]....
        /*02cc*/ 	.word	0x00000800
        /*02d0*/ 	.word	0x000000ff
        /*02d4*/ 	.word	0x00000078
        /*02d8*/ 	.short	0x0100
        /*02da*/ 	.byte	0x04
	.zero		1


	//   ....[31]....
        /*02dc*/ 	.word	0x00000810
        /*02e0*/ 	.word	0x000000ff
        /*02e4*/ 	.word	0x00000100
        /*02e8*/ 	.short	0x0100
        /*02ea*/ 	.byte	0x04
	.zero		1


	//   ....[32]....
        /*02ec*/ 	.word	0x00000820
        /*02f0*/ 	.word	0x000000ff
        /*02f4*/ 	.word	0x00000080
        /*02f8*/ 	.short	0x0100
        /*02fa*/ 	.byte	0x04
	.zero		1


	//   ....[33]....
        /*02fc*/ 	.word	0x00000830
        /*0300*/ 	.word	0x000000ff
        /*0304*/ 	.word	0x00000108
        /*0308*/ 	.short	0x0100
        /*030a*/ 	.byte	0x04
	.zero		1


	//   ....[34]....
        /*030c*/ 	.word	0x00000970
        /*0310*/ 	.word	0x000000ff
        /*0314*/ 	.word	0x00000110
        /*0318*/ 	.short	0x0100
        /*031a*/ 	.byte	0x04
	.zero		1


	//   ....[35]....
        /*031c*/ 	.word	0x00000980
        /*0320*/ 	.word	0x000000ff
        /*0324*/ 	.word	0x00000120
        /*0328*/ 	.short	0x0100
        /*032a*/ 	.byte	0x04
	.zero		1


	//   ....[36]....
        /*032c*/ 	.word	0x00000990
        /*0330*/ 	.word	0x000000ff
        /*0334*/ 	.word	0x00000118
        /*0338*/ 	.short	0x0100
        /*033a*/ 	.byte	0x04
	.zero		1


	//   ....[37]....
        /*033c*/ 	.word	0x000009a0
        /*0340*/ 	.word	0x000000ff
        /*0344*/ 	.word	0x00000128
        /*0348*/ 	.short	0x0100
        /*034a*/ 	.byte	0x04
	.zero		1


	//   ....[38]....
        /*034c*/ 	.word	0x00000a90
        /*0350*/ 	.word	0x000000ff
        /*0354*/ 	.word	0x00000130
        /*0358*/ 	.short	0x0100
        /*035a*/ 	.byte	0x06
	.zero		1


	//   ....[39]....
        /*035c*/ 	.word	0x00000aa0
        /*0360*/ 	.word	0x000000ff
        /*0364*/ 	.word	0x00000138
        /*0368*/ 	.short	0x0100
        /*036a*/ 	.byte	0x06
	.zero		1


	//   ....[40]....
        /*036c*/ 	.word	0x00000be0
        /*0370*/ 	.word	0x000000ff
        /*0374*/ 	.word	0x00000140
        /*0378*/ 	.short	0x0100
        /*037a*/ 	.byte	0x06
	.zero		1


	//   ....[41]....
        /*037c*/ 	.word	0x00000bf0
        /*0380*/ 	.word	0x000000ff
        /*0384*/ 	.word	0x00000148
        /*0388*/ 	.short	0x0100
        /*038a*/ 	.byte	0x06
	.zero		1


	//   ....[42]....
        /*038c*/ 	.word	0x00000d20
        /*0390*/ 	.word	0x000000ff
        /*0394*/ 	.word	0x00000150
        /*0398*/ 	.short	0x0100
        /*039a*/ 	.byte	0x04
	.zero		1


	//   ....[43]....
        /*039c*/ 	.word	0x00000d30
        /*03a0*/ 	.word	0x000000ff
        /*03a4*/ 	.word	0x00000160
        /*03a8*/ 	.short	0x0100
        /*03aa*/ 	.byte	0x04
	.zero		1


	//   ....[44]....
        /*03ac*/ 	.word	0x00000d40
        /*03b0*/ 	.word	0x000000ff
        /*03b4*/ 	.word	0x00000158
        /*03b8*/ 	.short	0x0100
        /*03ba*/ 	.byte	0x04
	.zero		1


	//   ....[45]....
        /*03bc*/ 	.word	0x00000d50
        /*03c0*/ 	.word	0x000000ff
        /*03c4*/ 	.word	0x00000168
        /*03c8*/ 	.short	0x0100
        /*03ca*/ 	.byte	0x04
	.zero		1


	//   ....[46]....
        /*03cc*/ 	.word	0x00001880
        /*03d0*/ 	.word	0x000000ff
        /*03d4*/ 	.word	0x00000088
        /*03d8*/ 	.short	0x010a
        /*03da*/ 	.byte	0x04
	.zero		1


	//   ....[47]....
        /*03dc*/ 	.word	0x00001bb0
        /*03e0*/ 	.word	0x000000ff
        /*03e4*/ 	.word	0x00000088
        /*03e8*/ 	.short	0x010a
        /*03ea*/ 	.byte	0x09
	.zero		1


	//   ....[48]....
        /*03ec*/ 	.word	0x00001d40
        /*03f0*/ 	.word	0x000000ff
        /*03f4*/ 	.word	0x00000088
        /*03f8*/ 	.short	0x010a
        /*03fa*/ 	.byte	0x08
	.zero		1


	//   ....[49]....
        /*03fc*/ 	.word	0x00001f80
        /*0400*/ 	.word	0x000000ff
        /*0404*/ 	.word	0x00000138
        /*0408*/ 	.short	0x0101
        /*040a*/ 	.byte	0x1d
	.zero		1


	//   ....[50]....
        /*040c*/ 	.word	0x00001fa0
        /*0410*/ 	.word	0x000000ff
        /*0414*/ 	.word	0x00000088
        /*0418*/ 	.short	0x010a
        /*041a*/ 	.byte	0x04
	.zero		1


	//   ....[51]....
        /*041c*/ 	.word	0x00002270
        /*0420*/ 	.word	0x000000ff
        /*0424*/ 	.word	0x00000088
        /*0428*/ 	.short	0x010a
        /*042a*/ 	.byte	0x09
	.zero		1


	//   ....[52]....
        /*042c*/ 	.word	0x00002400
        /*0430*/ 	.word	0x000000ff
        /*0434*/ 	.word	0x00000088
        /*0438*/ 	.short	0x010a
        /*043a*/ 	.byte	0x08
	.zero		1


	//   ....[53]....
        /*043c*/ 	.word	0x00002640
        /*0440*/ 	.word	0x000000ff
        /*0444*/ 	.word	0x00000140
        /*0448*/ 	.short	0x010a
        /*044a*/ 	.byte	0x1d
	.zero		1


	//   ....[54]....
        /*044c*/ 	.word	0x00002700
        /*0450*/ 	.word	0x000000ff
        /*0454*/ 	.word	0x00000000
        /*0458*/ 	.short	0x0101
        /*045a*/ 	.byte	0x04
	.zero		1


	//   ....[55]....
        /*045c*/ 	.word	0x00002cf0
        /*0460*/ 	.word	0x000000ff
        /*0464*/ 	.word	0x00000000
        /*0468*/ 	.short	0x010a
        /*046a*/ 	.byte	0x04
	.zero		1


	//   ....[56]....
        /*046c*/ 	.word	0x00002d80
        /*0470*/ 	.word	0x000000ff
        /*0474*/ 	.word	0x00000000
        /*0478*/ 	.short	0x010a
        /*047a*/ 	.byte	0x05
	.zero		1


	//   ....[57]....
        /*047c*/ 	.word	0x00002e10
        /*0480*/ 	.word	0x000000ff
        /*0484*/ 	.word	0x00000000
        /*0488*/ 	.short	0x010a
        /*048a*/ 	.byte	0x05
	.zero		1


	//   ....[58]....
        /*048c*/ 	.word	0x00002ea0
        /*0490*/ 	.word	0x000000ff
        /*0494*/ 	.word	0x00000000
        /*0498*/ 	.short	0x010a
        /*049a*/ 	.byte	0x05
	.zero		1


	//   ....[59]....
        /*049c*/ 	.word	0x00002f30
        /*04a0*/ 	.word	0x000000ff
        /*04a4*/ 	.word	0x00000000
        /*04a8*/ 	.short	0x010a
        /*04aa*/ 	.byte	0x05
	.zero		1


	//   ....[60]....
        /*04ac*/ 	.word	0x00002fc0
        /*04b0*/ 	.word	0x000000ff
        /*04b4*/ 	.word	0x00000000
        /*04b8*/ 	.short	0x010a
        /*04ba*/ 	.byte	0x05
	.zero		1


	//   ....[61]....
        /*04bc*/ 	.word	0x00003050
        /*04c0*/ 	.word	0x000000ff
        /*04c4*/ 	.word	0x00000000
        /*04c8*/ 	.short	0x010a
        /*04ca*/ 	.byte	0x05
	.zero		1


	//   ....[62]....
        /*04cc*/ 	.word	0x000030e0
        /*04d0*/ 	.word	0x000000ff
        /*04d4*/ 	.word	0x00000000
        /*04d8*/ 	.short	0x010a
        /*04da*/ 	.byte	0x05
	.zero		1


	//   ....[63]....
        /*04dc*/ 	.word	0x00003170
        /*04e0*/ 	.word	0x000000ff
        /*04e4*/ 	.word	0x00000000
        /*04e8*/ 	.short	0x010a
        /*04ea*/ 	.byte	0x05
	.zero		1


	//   ....[64]....
        /*04ec*/ 	.word	0x00003200
        /*04f0*/ 	.word	0x000000ff
        /*04f4*/ 	.word	0x00000000
        /*04f8*/ 	.short	0x010a
        /*04fa*/ 	.byte	0x05
	.zero		1


	//   ....[65]....
        /*04fc*/ 	.word	0x00003290
        /*0500*/ 	.word	0x000000ff
        /*0504*/ 	.word	0x00000000
        /*0508*/ 	.short	0x010a
        /*050a*/ 	.byte	0x05
	.zero		1


	//   ....[66]....
        /*050c*/ 	.word	0x00003320
        /*0510*/ 	.word	0x000000ff
        /*0514*/ 	.word	0x00000000
        /*0518*/ 	.short	0x010a
        /*051a*/ 	.byte	0x05
	.zero		1


	//   ....[67]....
        /*051c*/ 	.word	0x000033b0
        /*0520*/ 	.word	0x000000ff
        /*0524*/ 	.word	0x00000000
        /*0528*/ 	.short	0x010a
        /*052a*/ 	.byte	0x05
	.zero		1


	//   ....[68]....
        /*052c*/ 	.word	0x00003440
        /*0530*/ 	.word	0x000000ff
        /*0534*/ 	.word	0x00000000
        /*0538*/ 	.short	0x010a
        /*053a*/ 	.byte	0x05
	.zero		1


	//   ....[69]....
        /*053c*/ 	.word	0x000034d0
        /*0540*/ 	.word	0x000000ff
        /*0544*/ 	.word	0x00000000
        /*0548*/ 	.short	0x010a
        /*054a*/ 	.byte	0x05
	.zero		1


	//   ....[70]....
        /*054c*/ 	.word	0x00003560
        /*0550*/ 	.word	0x000000ff
        /*0554*/ 	.word	0x00000000
        /*0558*/ 	.short	0x010a
        /*055a*/ 	.byte	0x05
	.zero		1


	//   ....[71]....
        /*055c*/ 	.word	0x00003600
        /*0560*/ 	.word	0x00000000
        /*0564*/ 	.word	0x00000000
        /*0568*/ 	.short	0x010a
        /*056a*/ 	.byte	0xff
	.zero		1


	//   ....[72]....
        /*056c*/ 	.word	0x00003750
        /*0570*/ 	.word	0x000000ff
        /*0574*/ 	.word	0x00000148
        /*0578*/ 	.short	0x010a
        /*057a*/ 	.byte	0x04
	.zero		1


	//   ....[73]....
        /*057c*/ 	.word	0x000037f0
        /*0580*/ 	.word	0x000000ff
        /*0584*/ 	.word	0x00000140
        /*0588*/ 	.short	0x010a
        /*058a*/ 	.byte	0x04
	.zero		1


	//   ....[74]....
        /*058c*/ 	.word	0x00003890
        /*0590*/ 	.word	0x000000ff
        /*0594*/ 	.word	0x00000000
        /*0598*/ 	.short	0x0101
        /*059a*/ 	.byte	0x05
	.zero		1


	//   ....[75]....
        /*059c*/ 	.word	0x000038d0
        /*05a0*/ 	.word	0x000000ff
        /*05a4*/ 	.word	0x00000148
        /*05a8*/ 	.short	0x0106
        /*05aa*/ 	.byte	0x04
	.zero		1


	//   ....[76]....
        /*05ac*/ 	.word	0x00003910
        /*05b0*/ 	.word	0x00000000
        /*05b4*/ 	.word	0x00000148
        /*05b8*/ 	.short	0x010a
        /*05ba*/ 	.byte	0xff
	.zero		1


	//   ....[77]....
        /*05bc*/ 	.word	0x00003e50
        /*05c0*/ 	.word	0x000000ff
        /*05c4*/ 	.word	0x00000140
        /*05c8*/ 	.short	0x010a
        /*05ca*/ 	.byte	0x12
	.zero		1


	//   ....[78]....
        /*05cc*/ 	.word	0x00003f00
        /*05d0*/ 	.word	0x000000ff
        /*05d4*/ 	.word	0x00000000
        /*05d8*/ 	.short	0x0101
        /*05da*/ 	.byte	0x1c
	.zero		1


	//   ....[79]....
        /*05dc*/ 	.word	0x00003f10
        /*05e0*/ 	.word	0x000000ff
        /*05e4*/ 	.word	0x00000160
        /*05e8*/ 	.short	0x010a
        /*05ea*/ 	.byte	0x17
	.zero		1


	//   ....[80]....
        /*05ec*/ 	.word	0x00003fa0
        /*05f0*/ 	.word	0x000000ff
        /*05f4*/ 	.word	0x00000000
        /*05f8*/ 	.short	0x010a
        /*05fa*/ 	.byte	0x04
	.zero		1


	//   ....[81]....
        /*05fc*/ 	.word	0x00004010
        /*0600*/ 	.word	0x000000ff
        /*0604*/ 	.word	0x00000000
        /*0608*/ 	.short	0x010a
        /*060a*/ 	.byte	0x10
	.zero		1


	//   ....[82]....
        /*060c*/ 	.word	0x00004150
        /*0610*/ 	.word	0x000000ff
        /*0614*/ 	.word	0x00000000
        /*0618*/ 	.short	0x010a
        /*061a*/ 	.byte	0x04
	.zero		1


	//   ....[83]....
        /*061c*/ 	.word	0x000043a0
        /*0620*/ 	.word	0x000000ff
        /*0624*/ 	.word	0x00000000
        /*0628*/ 	.short	0x010a
        /*062a*/ 	.byte	0x04
	.zero		1


	//   ....[84]....
        /*062c*/ 	.word	0x00004430
        /*0630*/ 	.word	0x000000ff
        /*0634*/ 	.word	0x00000000
        /*0638*/ 	.short	0x010a
        /*063a*/ 	.byte	0x04
	.zero		1


	//   ....[85]....
        /*063c*/ 	.word	0x000049d0
        /*0640*/ 	.word	0x000000ff
        /*0644*/ 	.word	0x00000140
        /*0648*/ 	.short	0x010a
        /*064a*/ 	.byte	0x16
	.zero		1


	//   ....[86]....
        /*064c*/ 	.word	0x00004a70
        /*0650*/ 	.word	0x000000ff
        /*0654*/ 	.word	0x00000000
        /*0658*/ 	.short	0x0101
        /*065a*/ 	.byte	0x2d
	.zero		1


	//   ....[87]....
        /*065c*/ 	.word	0x00004fc0
        /*0660*/ 	.word	0x000000ff
        /*0664*/ 	.word	0x00000138
        /*0668*/ 	.short	0x010a
        /*066a*/ 	.byte	0x16
	.zero		1


	//   ....[88]....
        /*066c*/ 	.word	0x00005160
        /*0670*/ 	.word	0x000000ff
        /*0674*/ 	.word	0x00000120
        /*0678*/ 	.short	0x010a
        /*067a*/ 	.byte	0x16
	.zero		1


	//   ....[89]....
        /*067c*/ 	.word	0x00005450
        /*0680*/ 	.word	0x000000ff
        /*0684*/ 	.word	0x00000110
        /*0688*/ 	.short	0x010b
        /*068a*/ 	.byte	0x16
	.zero		1


	//   ....[90]....
        /*068c*/ 	.word	0x00005460
        /*0690*/ 	.word	0x000000ff
        /*0694*/ 	.word	0x00000000
        /*0698*/ 	.short	0x0101
        /*069a*/ 	.byte	0x2f
	.zero		1


	//   ....[91]....
        /*069c*/ 	.word	0x00005470
        /*06a0*/ 	.word	0x000000ff
        /*06a4*/ 	.word	0x00000128
        /*06a8*/ 	.short	0x010a
        /*06aa*/ 	.byte	0x16
	.zero		1


	//   ....[92]....
        /*06ac*/ 	.word	0x00005620
        /*06b0*/ 	.word	0x000000ff
        /*06b4*/ 	.word	0x00000118
        /*06b8*/ 	.short	0x010b
        /*06ba*/ 	.byte	0x16
	.zero		1


	//   ....[93]....
        /*06bc*/ 	.word	0x00005630
        /*06c0*/ 	.word	0x000000ff
        /*06c4*/ 	.word	0x00000000
        /*06c8*/ 	.short	0x0101
        /*06ca*/ 	.byte	0x2e
	.zero		1


	//   ....[94]....
        /*06cc*/ 	.word	0x00005660
        /*06d0*/ 	.word	0x000000ff
        /*06d4*/ 	.word	0x00000120
        /*06d8*/ 	.short	0x010a
        /*06da*/ 	.byte	0x16
	.zero		1


	//   ....[95]....
        /*06dc*/ 	.word	0x000056a0
        /*06e0*/ 	.word	0x00000000
        /*06e4*/ 	.word	0x00000128
        /*06e8*/ 	.short	0x010a
        /*06ea*/ 	.byte	0xff
	.zero		1


	//   ....[96]....
        /*06ec*/ 	.word	0x00005a80
        /*06f0*/ 	.word	0x000000ff
        /*06f4*/ 	.word	0x00000140
        /*06f8*/ 	.short	0x010a
        /*06fa*/ 	.byte	0x31
	.zero		1


	//   ....[97]....
        /*06fc*/ 	.word	0x00005b50
        /*0700*/ 	.word	0x000000ff
        /*0704*/ 	.word	0x00000000
        /*0708*/ 	.short	0x0101
        /*070a*/ 	.byte	0x04
	.zero		1


	//   ....[98]....
        /*070c*/ 	.word	0x00006790
        /*0710*/ 	.word	0x00000000
        /*0714*/ 	.word	0x00000110
        /*0718*/ 	.short	0x010a
        /*071a*/ 	.byte	0xff
	.zero		1


	//   ....[99]....
        /*071c*/ 	.word	0x00006840
        /*0720*/ 	.word	0x00000075
        /*0724*/ 	.word	0x00000150
        /*0728*/ 	.short	0x010a
        /*072a*/ 	.byte	0xff
	.zero		1


	//   ....[100]....
        /*072c*/ 	.word	0x00006a70
        /*0730*/ 	.word	0x00000000
        /*0734*/ 	.word	0x00000110
        /*0738*/ 	.short	0x010a
        /*073a*/ 	.byte	0xff
	.zero		1


	//   ....[101]....
        /*073c*/ 	.word	0x00006ba0
        /*0740*/ 	.word	0x00000002
        /*0744*/ 	.word	0x00000000
        /*0748*/ 	.short	0x0101
        /*074a*/ 	.byte	0xff
	.zero		1


	//   ....[102]....
        /*074c*/ 	.word	0x00006c00
        /*0750*/ 	.word	0x00000075
        /*0754*/ 	.word	0x00000150
        /*0758*/ 	.short	0x010a
        /*075a*/ 	.byte	0xff
	.zero		1


	//   ....[103]....
        /*075c*/ 	.word	0x000077a0
        /*0760*/ 	.word	0x0000007d
        /*0764*/ 	.word	0x00000110
        /*0768*/ 	.short	0x010a
        /*076a*/ 	.byte	0xff
	.zero		1


	//   ....[104]....
        /*076c*/ 	.word	0x00007870
        /*0770*/ 	.word	0x0000007d
        /*0774*/ 	.word	0x00000110
        /*0778*/ 	.short	0x010a
        /*077a*/ 	.byte	0xff
	.zero		1


	//   ....[105]....
        /*077c*/ 	.word	0x00007980
        /*0780*/ 	.word	0x00000000
        /*0784*/ 	.word	0x00000000
        /*0788*/ 	.short	0x0101
        /*078a*/ 	.byte	0xff
	.zero		1


	//   ....[106]....
        /*078c*/ 	.word	0x00007e10
        /*0790*/ 	.word	0x000000ff
        /*0794*/ 	.word	0x00000000
        /*0798*/ 	.short	0x0101
        /*079a*/ 	.byte	0x04
	.zero		1


	//   ....[107]....
        /*079c*/ 	.word	0x00008640
        /*07a0*/ 	.word	0x00000000
        /*07a4*/ 	.word	0x00000088
        /*07a8*/ 	.short	0x010a
        /*07aa*/ 	.byte	0xff
	.zero		1


	//   ....[108]....
        /*07ac*/ 	.word	0x000086a0
        /*07b0*/ 	.word	0x00000000
        /*07b4*/ 	.word	0x00000088
        /*07b8*/ 	.short	0x010a
        /*07ba*/ 	.byte	0xff
	.zero		1


	//   ....[109]....
        /*07bc*/ 	.word	0x00008700
        /*07c0*/ 	.word	0x00000000
        /*07c4*/ 	.word	0x00000140
        /*07c8*/ 	.short	0x010a
        /*07ca*/ 	.byte	0xff
	.zero		1


	//   ....[110]....
        /*07cc*/ 	.word	0x00008760
        /*07d0*/ 	.word	0x00000000
        /*07d4*/ 	.word	0x00000000
        /*07d8*/ 	.short	0x010a
        /*07da*/ 	.byte	0xff
	.zero		1


	//   ....[111]....
        /*07dc*/ 	.word	0x000087c0
        /*07e0*/ 	.word	0x00000000
        /*07e4*/ 	.word	0x00000000
        /*07e8*/ 	.short	0x010a
        /*07ea*/ 	.byte	0xff
	.zero		1


	//   ....[112]....
        /*07ec*/ 	.word	0x00008820
        /*07f0*/ 	.word	0x00000000
        /*07f4*/ 	.word	0x00000000
        /*07f8*/ 	.short	0x010a
        /*07fa*/ 	.byte	0xff
	.zero		1


	//   ....[113]....
        /*07fc*/ 	.word	0x00008880
        /*0800*/ 	.word	0x00000000
        /*0804*/ 	.word	0x00000000
        /*0808*/ 	.short	0x010a
        /*080a*/ 	.byte	0xff
	.zero		1


	//   ....[114]....
        /*080c*/ 	.word	0x000088e0
        /*0810*/ 	.word	0x00000000
        /*0814*/ 	.word	0x00000000
        /*0818*/ 	.short	0x010a
        /*081a*/ 	.byte	0xff
	.zero		1


	//   ....[115]....
        /*081c*/ 	.word	0x00008940
        /*0820*/ 	.word	0x00000000
        /*0824*/ 	.word	0x00000000
        /*0828*/ 	.short	0x010a
        /*082a*/ 	.byte	0xff
	.zero		1


	//   ....[116]....
        /*082c*/ 	.word	0x000089a0
        /*0830*/ 	.word	0x00000000
        /*0834*/ 	.word	0x00000000
        /*0838*/ 	.short	0x010a
        /*083a*/ 	.byte	0xff
	.zero		1


	//   ....[117]....
        /*083c*/ 	.word	0x00008a00
        /*0840*/ 	.word	0x00000000
        /*0844*/ 	.word	0x00000000
        /*0848*/ 	.short	0x010a
        /*084a*/ 	.byte	0xff
	.zero		1


	//   ....[118]....
        /*084c*/ 	.word	0x00008a60
        /*0850*/ 	.word	0x00000000
        /*0854*/ 	.word	0x00000000
        /*0858*/ 	.short	0x010a
        /*085a*/ 	.byte	0xff
	.zero		1


	//   ....[119]....
        /*085c*/ 	.word	0x00008ac0
        /*0860*/ 	.word	0x00000000
        /*0864*/ 	.word	0x00000000
        /*0868*/ 	.short	0x010a
        /*086a*/ 	.byte	0xff
	.zero		1


	//   ....[120]....
        /*086c*/ 	.word	0x00008b20
        /*0870*/ 	.word	0x00000000
        /*0874*/ 	.word	0x00000000
        /*0878*/ 	.short	0x010a
        /*087a*/ 	.byte	0xff
	.zero		1


	//   ....[121]....
        /*087c*/ 	.word	0x00008b80
        /*0880*/ 	.word	0x00000000
        /*0884*/ 	.word	0x00000000
        /*0888*/ 	.short	0x010a
        /*088a*/ 	.byte	0xff
	.zero		1


	//   ....[122]....
        /*088c*/ 	.word	0x00008be0
        /*0890*/ 	.word	0x00000000
        /*0894*/ 	.word	0x00000000
        /*0898*/ 	.short	0x010a
        /*089a*/ 	.byte	0xff
	.zero		1


	//   ....[123]....
        /*089c*/ 	.word	0x00008c40
        /*08a0*/ 	.word	0x00000000
        /*08a4*/ 	.word	0x00000000
        /*08a8*/ 	.short	0x010a
        /*08aa*/ 	.byte	0xff
	.zero		1


	//   ....[124]....
        /*08ac*/ 	.word	0x00008ca0
        /*08b0*/ 	.word	0x00000000
        /*08b4*/ 	.word	0x00000000
        /*08b8*/ 	.short	0x010a
        /*08ba*/ 	.byte	0xff
	.zero		1


	//   ....[125]....
        /*08bc*/ 	.word	0x00008d00
        /*08c0*/ 	.word	0x00000000
        /*08c4*/ 	.word	0x00000000
        /*08c8*/ 	.short	0x010a
        /*08ca*/ 	.byte	0xff
	.zero		1


	//   ....[126]....
        /*08cc*/ 	.word	0x00008d60
        /*08d0*/ 	.word	0x00000004
        /*08d4*/ 	.word	0x00000148
        /*08d8*/ 	.short	0x010a
        /*08da*/ 	.byte	0xff
	.zero		1


	//   ....[127]....
        /*08dc*/ 	.word	0x00008dc0
        /*08e0*/ 	.word	0x00000004
        /*08e4*/ 	.word	0x00000140
        /*08e8*/ 	.short	0x010a
        /*08ea*/ 	.byte	0xff
	.zero		1


	//   ....[128]....
        /*08ec*/ 	.word	0x00008e20
        /*08f0*/ 	.word	0x00000002
        /*08f4*/ 	.word	0x00000140
        /*08f8*/ 	.short	0x010a
        /*08fa*/ 	.byte	0xff
	.zero		1


	//   ....[129]....
        /*08fc*/ 	.word	0x00008e80
        /*0900*/ 	.word	0x00000005
        /*0904*/ 	.word	0x00000160
        /*0908*/ 	.short	0x010a
        /*090a*/ 	.byte	0xff
	.zero		1


	//   ....[130]....
        /*090c*/ 	.word	0x00008ee0
        /*0910*/ 	.word	0x00000002
        /*0914*/ 	.word	0x00000000
        /*0918*/ 	.short	0x010a
        /*091a*/ 	.byte	0xff
	.zero		1


	//   ....[131]....
        /*091c*/ 	.word	0x00008f40
        /*0920*/ 	.word	0x00000002
        /*0924*/ 	.word	0x00000000
        /*0928*/ 	.short	0x010a
        /*092a*/ 	.byte	0xff
	.zero		1


	//   ....[132]....
        /*092c*/ 	.word	0x00008fa0
        /*0930*/ 	.word	0x00000002
        /*0934*/ 	.word	0x00000000
        /*0938*/ 	.short	0x010a
        /*093a*/ 	.byte	0xff
	.zero		1


	//   ....[133]....
        /*093c*/ 	.word	0x00009000
        /*0940*/ 	.word	0x00000000
        /*0944*/ 	.word	0x00000140
        /*0948*/ 	.short	0x010a
        /*094a*/ 	.byte	0xff
	.zero		1


	//   ....[134]....
        /*094c*/ 	.word	0x00009060
        /*0950*/ 	.word	0x00000000
        /*0954*/ 	.word	0x00000138
        /*0958*/ 	.short	0x010a
        /*095a*/ 	.byte	0xff
	.zero		1


	//   ....[135]....
        /*095c*/ 	.word	0x000090c0
        /*0960*/ 	.word	0x00000002
        /*0964*/ 	.word	0x00000120
        /*0968*/ 	.short	0x010a
        /*096a*/ 	.byte	0xff
	.zero		1


	//   ....[136]....
        /*096c*/ 	.word	0x00009120
        /*0970*/ 	.word	0x00000000
        /*0974*/ 	.word	0x00000128
        /*0978*/ 	.short	0x010a
        /*097a*/ 	.byte	0xff
	.zero		1


	//   ....[137]....
        /*097c*/ 	.word	0x00009180
        /*0980*/ 	.word	0x00000000
        /*0984*/ 	.word	0x00000120
        /*0988*/ 	.short	0x010a
        /*098a*/ 	.byte	0xff
	.zero		1


	//   ....[138]....
        /*098c*/ 	.word	0x000091e0
        /*0990*/ 	.word	0x00000000
        /*0994*/ 	.word	0x00000140
        /*0998*/ 	.short	0x010a
        /*099a*/ 	.byte	0xff
	.zero		1


	//   ....[139]....
        /*099c*/ 	.word	0x00009230
        /*09a0*/ 	.word	0x00000000
        /*09a4*/ 	.word	0x00000110
        /*09a8*/ 	.short	0x010a
        /*09aa*/ 	.byte	0xff
	.zero		1


	//   ....[140]....
        /*09ac*/ 	.word	0x00009280
        /*09b0*/ 	.word	0x00000075
        /*09b4*/ 	.word	0x00000150
        /*09b8*/ 	.short	0x010a
        /*09ba*/ 	.byte	0xff
	.zero		1


	//   ....[141]....
        /*09bc*/ 	.word	0x000092d0
        /*09c0*/ 	.word	0x0000007d
        /*09c4*/ 	.word	0x00000110
        /*09c8*/ 	.short	0x010a
        /*09ca*/ 	.byte	0xff
	.zero		1


	//----- nvinfo : EIATTR_NUM_MBARRIERS
	.align		4
.L_47:
        /*09cc*/ 	.byte	0x03, 0x38
        /*09ce*/ 	.short	0x002e


	//----- nvinfo : EIATTR_EXIT_INSTR_OFFSETS
	.align		4
        /*09d0*/ 	.byte	0x04, 0x1c
        /*09d2*/ 	.short	(.L_49 - .L_48)


	//   ....[0]....
.L_48:
        /*09d4*/ 	.word	0x00003630


	//   ....[1]....
        /*09d8*/ 	.word	0x000038e0


	//   ....[2]....
        /*09dc*/ 	.word	0x00003940


	//   ....[3]....
        /*09e0*/ 	.word	0x000046a0


	//   ....[4]....
        /*09e4*/ 	.word	0x000056d0


	//   ....[5]....
        /*09e8*/ 	.word	0x00005710


	//   ....[6]....
        /*09ec*/ 	.word	0x00008620


	//----- nvinfo : EIATTR_MAX_THREADS
	.align		4
.L_49:
        /*09f0*/ 	.byte	0x04, 0x05
        /*09f2*/ 	.short	(.L_51 - .L_50)
.L_50:
        /*09f4*/ 	.word	0x00000100
        /*09f8*/ 	.word	0x00000001
        /*09fc*/ 	.word	0x00000001


	//----- nvinfo : EIATTR_CRS_STACK_SIZE
	.align		4
.L_51:
        /*0a00*/ 	.byte	0x04, 0x1e
        /*0a02*/ 	.short	(.L_53 - .L_52)
.L_52:
        /*0a04*/ 	.word	0x00000000


	//----- nvinfo : EIATTR_CBANK_PARAM_SIZE
	.align		4
.L_53:
        /*0a08*/ 	.byte	0x03, 0x19
        /*0a0a*/ 	.short	0x0900


	//----- nvinfo : EIATTR_PARAM_CBANK
	.align		4
        /*0a0c*/ 	.byte	0x04, 0x0a
        /*0a0e*/ 	.short	(.L_55 - .L_54)
	.align		4
.L_54:
        /*0a10*/ 	.word	index@(.nv.constant0._ZN7cutlass13device_kernelINS_4conv6kernel13ConvUniversalINS1_16ConvProblemShapeILNS1_8OperatorE1ELi3EEENS1_10collective14CollectiveConvINS1_47MainloopSm100TmaUmmaWarpSpecializedImplicitGemmILS5_1ELi17ELi3ELi1ELi2EN4cute5tupleIJNSA_1CILi2EEENSC_ILi1EEESE_EEEEENSB_IJNSC_ILi64EEENSC_ILi128EEENSB_IJSH_EEEEEENS_12float_e4m3_tESL_NSA_8TiledMMAINSA_8MMA_AtomIJNSA_10MMA_TraitsINSA_19SM100_MMA_F8F6F4_SSEJSL_SL_fSH_SI_NSA_17integral_constantINSA_4UMMA5MajorELSS_0EEENSQ_ISS_LSS_1EEENSQ_INSR_7ScaleInELSV_0EEESW_EEEEEENSA_6LayoutINSB_IJSE_SE_SE_EEENSB_IJNSC_ILi0EEES11_S11_EEEEENSB_IJNSA_10UnderscoreES14_S14_EEEEENS7_6detail27Sm100ImplicitGemmTileTraitsINSA_20SM90_TMA_LOAD_IM2COLENSA_14ComposedLayoutINSA_7SwizzleILi2ELi4ELi3EEENSA_18smem_ptr_flag_bitsILi8EEENSZ_INSB_IJNSC_ILi8EEESH_EEENSB_IJSH_SE_EEEEEEEvEENS18_INSA_23SM90_TMA_LOAD_MULTICASTENS1A_INS1B_ILi3ELi4ELi3EEES1E_NSZ_INSB_IJSI_S1F_EEENSB_IJSE_SI_EEEEEEEvEEEENS_8epilogue10collective18CollectiveEpilogueINS1T_23Sm100TmaWarpSpecializedILi2ELi2ELi32ELb0ELb0EEEJSK_NSB_IJNSZ_ISH_SE_EES1Y_EEESL_NSB_IJNSB_IJllllEEESE_S11_EEESL_S21_NS1T_6fusion15FusionCallbacksIS1X_NS22_17LinearCombinationISL_fSL_fLNS_15FloatRoundStyleE2EEESK_S1Z_JEEENSA_5SM1004TMEM4LOAD26SM100_TMEM_LOAD_16dp32b32xES19_S1J_NSA_39AutoVectorizingCopyWithAssumedAlignmentILi128EEENSA_21SM90_TMA_STORE_IM2COLES1J_S2D_S2D_EEEvvEEEEvNT_6ParamsE)
        /*0a14*/ 	.short	0x0380
        /*0a16*/ 	.short	0x0900


	//----- nvinfo : EIATTR_SW_WAR
	.align		4
.L_55:
        /*0a18*/ 	.byte	0x04, 0x36
        /*0a1a*/ 	.short	(.L_57 - .L_56)
.L_56:
        /*0a1c*/ 	.word	0x00000008
.L_57:


//--------------------- .nv.callgraph             --------------------------
	.section	.nv.callgraph,"",@"SHT_CUDA_CALLGRAPH"
	.align	4
	.sectionentsize	8
	.align		4
        /*0000*/ 	.word	0x00000000
	.align		4
        /*0004*/ 	.word	0xffffffff
	.align		4
        /*0008*/ 	.word	index@(_ZN7cutlass13device_kernelINS_4conv6kernel13ConvUniversalINS1_16ConvProblemShapeILNS1_8OperatorE1ELi3EEENS1_10collective14CollectiveConvINS1_47MainloopSm100TmaUmmaWarpSpecializedImplicitGemmILS5_1ELi17ELi3ELi1ELi2EN4cute5tupleIJNSA_1CILi2EEENSC_ILi1EEESE_EEEEENSB_IJNSC_ILi64EEENSC_ILi128EEENSB_IJSH_EEEEEENS_12float_e4m3_tESL_NSA_8TiledMMAINSA_8MMA_AtomIJNSA_10MMA_TraitsINSA_19SM100_MMA_F8F6F4_SSEJSL_SL_fSH_SI_NSA_17integral_constantINSA_4UMMA5MajorELSS_0EEENSQ_ISS_LSS_1EEENSQ_INSR_7ScaleInELSV_0EEESW_EEEEEENSA_6LayoutINSB_IJSE_SE_SE_EEENSB_IJNSC_ILi0EEES11_S11_EEEEENSB_IJNSA_10UnderscoreES14_S14_EEEEENS7_6detail27Sm100ImplicitGemmTileTraitsINSA_20SM90_TMA_LOAD_IM2COLENSA_14ComposedLayoutINSA_7SwizzleILi2ELi4ELi3EEENSA_18smem_ptr_flag_bitsILi8EEENSZ_INSB_IJNSC_ILi8EEESH_EEENSB_IJSH_SE_EEEEEEEvEENS18_INSA_23SM90_TMA_LOAD_MULTICASTENS1A_INS1B_ILi3ELi4ELi3EEES1E_NSZ_INSB_IJSI_S1F_EEENSB_IJSE_SI_EEEEEEEvEEEENS_8epilogue10collective18CollectiveEpilogueINS1T_23Sm100TmaWarpSpecializedILi2ELi2ELi32ELb0ELb0EEEJSK_NSB_IJNSZ_ISH_SE_EES1Y_EEESL_NSB_IJNSB_IJllllEEESE_S11_EEESL_S21_NS1T_6fusion15FusionCallbacksIS1X_NS22_17LinearCombinationISL_fSL_fLNS_15FloatRoundStyleE2EEESK_S1Z_JEEENSA_5SM1004TMEM4LOAD26SM100_TMEM_LOAD_16dp32b32xES19_S1J_NSA_39AutoVectorizingCopyWithAssumedAlignmentILi128EEENSA_21SM90_TMA_STORE_IM2COLES1J_S2D_S2D_EEEvvEEEEvNT_6ParamsE)
	.align		4
        /*000c*/ 	.word	index@(__assertfail)
	.align		4
        /*0010*/ 	.word	0x00000000
	.align		4
        /*0014*/ 	.word	0xfffffffe
	.align		4
        /*0018*/ 	.word	0x00000000
	.align		4
        /*001c*/ 	.word	0xfffffffd
	.align		4
        /*0020*/ 	.word	0x00000000
	.align		4
        /*0024*/ 	.word	0xfffffffc


//--------------------- .nv.constant4             --------------------------
	.section	.nv.constant4,"a",@progbits
	.align	8
	.align		8
.nv.constant4:
        /*0000*/ 	.dword	__assertfail
	.align		8
        /*0008*/ 	.dword	__unnamed_1
	.align		8
        /*0010*/ 	.dword	__unnamed_2
	.align		8
        /*0018*/ 	.dword	_ZN39_INTERNAL_38857f89_4_k_cu_5e1bb97b_41774cuda3std3__45__cpo5beginE
	.align		8
        /*0020*/ 	.dword	_ZN39_INTERNAL_38857f89_4_k_cu_5e1bb97b_41774cuda3std3__45__cpo3endE
	.align		8
        /*0028*/ 	.dword	_ZN39_INTERNAL_38857f89_4_k_cu_5e1bb97b_41774cuda3std3__45__cpo6cbeginE
	.align		8
        /*0030*/ 	.dword	_ZN39_INTERNAL_38857f89_4_k_cu_5e1bb97b_41774cuda3std3__45__cpo4cendE
	.align		8
        /*0038*/ 	.dword	_ZN39_INTERNAL_38857f89_4_k_cu_5e1bb97b_41774cuda3std3__441_GLOBAL__N__38857f89_4_k_cu_5e1bb97b_41776ignoreE
	.align		8
        /*0040*/ 	.dword	_ZN39_INTERNAL_38857f89_4_k_cu_5e1bb97b_41774cuda3std3__419piecewise_constructE
	.align		8
        /*0048*/ 	.dword	_ZN39_INTERNAL_38857f89_4_k_cu_5e1bb97b_41774cuda3std3__48in_placeE
	.align		8
        /*0050*/ 	.dword	_ZN39_INTERNAL_38857f89_4_k_cu_5e1bb97b_41774cuda3std6ranges3__45__cpo4swapE
	.align		8
        /*0058*/ 	.dword	_ZN39_INTERNAL_38857f89_4_k_cu_5e1bb97b_41774cuda3std6ranges3__45__cpo9iter_moveE
	.align		8
        /*0060*/ 	.dword	_ZN39_INTERNAL_38857f89_4_k_cu_5e1bb97b_41774cute7productE
	.align		8
        /*0068*/ 	.dword	_ZN39_INTERNAL_38857f89_4_k_cu_5e1bb97b_41774cute1_E
	.align		8
        /*0070*/ 	.dword	$str$27
	.align		8
        /*0078*/ 	.dword	$str$28
	.align		8
        /*0080*/ 	.dword	$str$29
	.align		8
        /*0088*/ 	.dword	$str$30


//--------------------- .text._ZN7cutlass13device_kernelINS_4conv6kernel13ConvUniversalINS1_16ConvProblemShapeILNS1_8OperatorE1ELi3EEENS1_10collective14CollectiveConvINS1_47MainloopSm100TmaUmmaWarpSpecializedImplicitGemmILS5_1ELi17ELi3ELi1ELi2EN4cute5tupleIJNSA_1CILi2EEENSC_ILi1EEESE_EEEEENSB_IJNSC_ILi64EEENSC_ILi128EEENSB_IJSH_EEEEEENS_12float_e4m3_tESL_NSA_8TiledMMAINSA_8MMA_AtomIJNSA_10MMA_TraitsINSA_19SM100_MMA_F8F6F4_SSEJSL_SL_fSH_SI_NSA_17integral_constantINSA_4UMMA5MajorELSS_0EEENSQ_ISS_LSS_1EEENSQ_INSR_7ScaleInELSV_0EEESW_EEEEEENSA_6LayoutINSB_IJSE_SE_SE_EEENSB_IJNSC_ILi0EEES11_S11_EEEEENSB_IJNSA_10UnderscoreES14_S14_EEEEENS7_6detail27Sm100ImplicitGemmTileTraitsINSA_20SM90_TMA_LOAD_IM2COLENSA_14ComposedLayoutINSA_7SwizzleILi2ELi4ELi3EEENSA_18smem_ptr_flag_bitsILi8EEENSZ_INSB_IJNSC_ILi8EEESH_EEENSB_IJSH_SE_EEEEEEEvEENS18_INSA_23SM90_TMA_LOAD_MULTICASTENS1A_INS1B_ILi3ELi4ELi3EEES1E_NSZ_INSB_IJSI_S1F_EEENSB_IJSE_SI_EEEEEEEvEEEENS_8epilogue10collective18CollectiveEpilogueINS1T_23Sm100TmaWarpSpecializedILi2ELi2ELi32ELb0ELb0EEEJSK_NSB_IJNSZ_ISH_SE_EES1Y_EEESL_NSB_IJNSB_IJllllEEESE_S11_EEESL_S21_NS1T_6fusion15FusionCallbacksIS1X_NS22_17LinearCombinationISL_fSL_fLNS_15FloatRoundStyleE2EEESK_S1Z_JEEENSA_5SM1004TMEM4LOAD26SM100_TMEM_LOAD_16dp32b32xES19_S1J_NSA_39AutoVectorizingCopyWithAssumedAlignmentILi128EEENSA_21SM90_TMA_STORE_IM2COLES1J_S2D_S2D_EEEvvEEEEvNT_6ParamsE --------------------------
	.section	.text._ZN7cutlass13device_kernelINS_4conv6kernel13ConvUniversalINS1_16ConvProblemShapeILNS1_8OperatorE1ELi3EEENS1_10collective14CollectiveConvINS1_47MainloopSm100TmaUmmaWarpSpecializedImplicitGemmILS5_1ELi17ELi3ELi1ELi2EN4cute5tupleIJNSA_1CILi2EEENSC_ILi1EEESE_EEEEENSB_IJNSC_ILi64EEENSC_ILi128EEENSB_IJSH_EEEEEENS_12float_e4m3_tESL_NSA_8TiledMMAINSA_8MMA_AtomIJNSA_10MMA_TraitsINSA_19SM100_MMA_F8F6F4_SSEJSL_SL_fSH_SI_NSA_17integral_constantINSA_4UMMA5MajorELSS_0EEENSQ_ISS_LSS_1EEENSQ_INSR_7ScaleInELSV_0EEESW_EEEEEENSA_6LayoutINSB_IJSE_SE_SE_EEENSB_IJNSC_ILi0EEES11_S11_EEEEENSB_IJNSA_10UnderscoreES14_S14_EEEEENS7_6detail27Sm100ImplicitGemmTileTraitsINSA_20SM90_TMA_LOAD_IM2COLENSA_14ComposedLayoutINSA_7SwizzleILi2ELi4ELi3EEENSA_18smem_ptr_flag_bitsILi8EEENSZ_INSB_IJNSC_ILi8EEESH_EEENSB_IJSH_SE_EEEEEEEvEENS18_INSA_23SM90_TMA_LOAD_MULTICASTENS1A_INS1B_ILi3ELi4ELi3EEES1E_NSZ_INSB_IJSI_S1F_EEENSB_IJSE_SI_EEEEEEEvEEEENS_8epilogue10collective18CollectiveEpilogueINS1T_23Sm100TmaWarpSpecializedILi2ELi2ELi32ELb0ELb0EEEJSK_NSB_IJNSZ_ISH_SE_EES1Y_EEESL_NSB_IJNSB_IJllllEEESE_S11_EEESL_S21_NS1T_6fusion15FusionCallbacksIS1X_NS22_17LinearCombinationISL_fSL_fLNS_15FloatRoundStyleE2EEESK_S1Z_JEEENSA_5SM1004TMEM4LOAD26SM100_TMEM_LOAD_16dp32b32xES19_S1J_NSA_39AutoVectorizingCopyWithAssumedAlignmentILi128EEENSA_21SM90_TMA_STORE_IM2COLES1J_S2D_S2D_EEEvvEEEEvNT_6ParamsE,"ax",@progbits
	.align	128
.text._ZN7cutlass13device_kernelINS_4conv6kernel13ConvUniversalINS1_16ConvProblemShapeILNS1_8OperatorE1ELi3EEENS1_10collective14CollectiveConvINS1_47MainloopSm100TmaUmmaWarpSpecializedImplicitGemmILS5_1ELi17ELi3ELi1ELi2EN4cute5tupleIJNSA_1CILi2EEENSC_ILi1EEESE_EEEEENSB_IJNSC_ILi64EEENSC_ILi128EEENSB_IJSH_EEEEEENS_12float_e4m3_tESL_NSA_8TiledMMAINSA_8MMA_AtomIJNSA_10MMA_TraitsINSA_19SM100_MMA_F8F6F4_SSEJSL_SL_fSH_SI_NSA_17integral_constantINSA_4UMMA5MajorELSS_0EEENSQ_ISS_LSS_1EEENSQ_INSR_7ScaleInELSV_0EEESW_EEEEEENSA_6LayoutINSB_IJSE_SE_SE_EEENSB_IJNSC_ILi0EEES11_S11_EEEEENSB_IJNSA_10UnderscoreES14_S14_EEEEENS7_6detail27Sm100ImplicitGemmTileTraitsINSA_20SM90_TMA_LOAD_IM2COLENSA_14ComposedLayoutINSA_7SwizzleILi2ELi4ELi3EEENSA_18smem_ptr_flag_bitsILi8EEENSZ_INSB_IJNSC_ILi8EEESH_EEENSB_IJSH_SE_EEEEEEEvEENS18_INSA_23SM90_TMA_LOAD_MULTICASTENS1A_INS1B_ILi3ELi4ELi3EEES1E_NSZ_INSB_IJSI_S1F_EEENSB_IJSE_SI_EEEEEEEvEEEENS_8epilogue10collective18CollectiveEpilogueINS1T_23Sm100TmaWarpSpecializedILi2ELi2ELi32ELb0ELb0EEEJSK_NSB_IJNSZ_ISH_SE_EES1Y_EEESL_NSB_IJNSB_IJllllEEESE_S11_EEESL_S21_NS1T_6fusion15FusionCallbacksIS1X_NS22_17LinearCombinationISL_fSL_fLNS_15FloatRoundStyleE2EEESK_S1Z_JEEENSA_5SM1004TMEM4LOAD26SM100_TMEM_LOAD_16dp32b32xES19_S1J_NSA_39AutoVectorizingCopyWithAssumedAlignmentILi128EEENSA_21SM90_TMA_STORE_IM2COLES1J_S2D_S2D_EEEvvEEEEvNT_6ParamsE:
        .type           _ZN7cutlass13device_kernelINS_4conv6kernel13ConvUniversalINS1_16ConvProblemShapeILNS1_8OperatorE1ELi3EEENS1_10collective14CollectiveConvINS1_47MainloopSm100TmaUmmaWarpSpecializedImplicitGemmILS5_1ELi17ELi3ELi1ELi2EN4cute5tupleIJNSA_1CILi2EEENSC_ILi1EEESE_EEEEENSB_IJNSC_ILi64EEENSC_ILi128EEENSB_IJSH_EEEEEENS_12float_e4m3_tESL_NSA_8TiledMMAINSA_8MMA_AtomIJNSA_10MMA_TraitsINSA_19SM100_MMA_F8F6F4_SSEJSL_SL_fSH_SI_NSA_17integral_constantINSA_4UMMA5MajorELSS_0EEENSQ_ISS_LSS_1EEENSQ_INSR_7ScaleInELSV_0EEESW_EEEEEENSA_6LayoutINSB_IJSE_SE_SE_EEENSB_IJNSC_ILi0EEES11_S11_EEEEENSB_IJNSA_10UnderscoreES14_S14_EEEEENS7_6detail27Sm100ImplicitGemmTileTraitsINSA_20SM90_TMA_LOAD_IM2COLENSA_14ComposedLayoutINSA_7SwizzleILi2ELi4ELi3EEENSA_18smem_ptr_flag_bitsILi8EEENSZ_INSB_IJNSC_ILi8EEESH_EEENSB_IJSH_SE_EEEEEEEvEENS18_INSA_23SM90_TMA_LOAD_MULTICASTENS1A_INS1B_ILi3ELi4ELi3EEES1E_NSZ_INSB_IJSI_S1F_EEENSB_IJSE_SI_EEEEEEEvEEEENS_8epilogue10collective18CollectiveEpilogueINS1T_23Sm100TmaWarpSpecializedILi2ELi2ELi32ELb0ELb0EEEJSK_NSB_IJNSZ_ISH_SE_EES1Y_EEESL_NSB_IJNSB_IJllllEEESE_S11_EEESL_S21_NS1T_6fusion15FusionCallbacksIS1X_NS22_17LinearCombinationISL_fSL_fLNS_15FloatRoundStyleE2EEESK_S1Z_JEEENSA_5SM1004TMEM4LOAD26SM100_TMEM_LOAD_16dp32b32xES19_S1J_NSA_39AutoVectorizingCopyWithAssumedAlignmentILi128EEENSA_21SM90_TMA_STORE_IM2COLES1J_S2D_S2D_EEEvvEEEEvNT_6ParamsE,@function
        .size           _ZN7cutlass13device_kernelINS_4conv6kernel13ConvUniversalINS1_16ConvProblemShapeILNS1_8OperatorE1ELi3EEENS1_10collective14CollectiveConvINS1_47MainloopSm100TmaUmmaWarpSpecializedImplicitGemmILS5_1ELi17ELi3ELi1ELi2EN4cute5tupleIJNSA_1CILi2EEENSC_ILi1EEESE_EEEEENSB_IJNSC_ILi64EEENSC_ILi128EEENSB_IJSH_EEEEEENS_12float_e4m3_tESL_NSA_8TiledMMAINSA_8MMA_AtomIJNSA_10MMA_TraitsINSA_19SM100_MMA_F8F6F4_SSEJSL_SL_fSH_SI_NSA_17integral_constantINSA_4UMMA5MajorELSS_0EEENSQ_ISS_LSS_1EEENSQ_INSR_7ScaleInELSV_0EEESW_EEEEEENSA_6LayoutINSB_IJSE_SE_SE_EEENSB_IJNSC_ILi0EEES11_S11_EEEEENSB_IJNSA_10UnderscoreES14_S14_EEEEENS7_6detail27Sm100ImplicitGemmTileTraitsINSA_20SM90_TMA_LOAD_IM2COLENSA_14ComposedLayoutINSA_7SwizzleILi2ELi4ELi3EEENSA_18smem_ptr_flag_bitsILi8EEENSZ_INSB_IJNSC_ILi8EEESH_EEENSB_IJSH_SE_EEEEEEEvEENS18_INSA_23SM90_TMA_LOAD_MULTICASTENS1A_INS1B_ILi3ELi4ELi3EEES1E_NSZ_INSB_IJSI_S1F_EEENSB_IJSE_SI_EEEEEEEvEEEENS_8epilogue10collective18CollectiveEpilogueINS1T_23Sm100TmaWarpSpecializedILi2ELi2ELi32ELb0ELb0EEEJSK_NSB_IJNSZ_ISH_SE_EES1Y_EEESL_NSB_IJNSB_IJllllEEESE_S11_EEESL_S21_NS1T_6fusion15FusionCallbacksIS1X_NS22_17LinearCombinationISL_fSL_fLNS_15FloatRoundStyleE2EEESK_S1Z_JEEENSA_5SM1004TMEM4LOAD26SM100_TMEM_LOAD_16dp32b32xES19_S1J_NSA_39AutoVectorizingCopyWithAssumedAlignmentILi128EEENSA_21SM90_TMA_STORE_IM2COLES1J_S2D_S2D_EEEvvEEEEvNT_6ParamsE,(.L_x_180 - _ZN7cutlass13device_kernelINS_4conv6kernel13ConvUniversalINS1_16ConvProblemShapeILNS1_8OperatorE1ELi3EEENS1_10collective14CollectiveConvINS1_47MainloopSm100TmaUmmaWarpSpecializedImplicitGemmILS5_1ELi17ELi3ELi1ELi2EN4cute5tupleIJNSA_1CILi2EEENSC_ILi1EEESE_EEEEENSB_IJNSC_ILi64EEENSC_ILi128EEENSB_IJSH_EEEEEENS_12float_e4m3_tESL_NSA_8TiledMMAINSA_8MMA_AtomIJNSA_10MMA_TraitsINSA_19SM100_MMA_F8F6F4_SSEJSL_SL_fSH_SI_NSA_17integral_constantINSA_4UMMA5MajorELSS_0EEENSQ_ISS_LSS_1EEENSQ_INSR_7ScaleInELSV_0EEESW_EEEEEENSA_6LayoutINSB_IJSE_SE_SE_EEENSB_IJNSC_ILi0EEES11_S11_EEEEENSB_IJNSA_10UnderscoreES14_S14_EEEEENS7_6detail27Sm100ImplicitGemmTileTraitsINSA_20SM90_TMA_LOAD_IM2COLENSA_14ComposedLayoutINSA_7SwizzleILi2ELi4ELi3EEENSA_18smem_ptr_flag_bitsILi8EEENSZ_INSB_IJNSC_ILi8EEESH_EEENSB_IJSH_SE_EEEEEEEvEENS18_INSA_23SM90_TMA_LOAD_MULTICASTENS1A_INS1B_ILi3ELi4ELi3EEES1E_NSZ_INSB_IJSI_S1F_EEENSB_IJSE_SI_EEEEEEEvEEEENS_8epilogue10collective18CollectiveEpilogueINS1T_23Sm100TmaWarpSpecializedILi2ELi2ELi32ELb0ELb0EEEJSK_NSB_IJNSZ_ISH_SE_EES1Y_EEESL_NSB_IJNSB_IJllllEEESE_S11_EEESL_S21_NS1T_6fusion15FusionCallbacksIS1X_NS22_17LinearCombinationISL_fSL_fLNS_15FloatRoundStyleE2EEESK_S1Z_JEEENSA_5SM1004TMEM4LOAD26SM100_TMEM_LOAD_16dp32b32xES19_S1J_NSA_39AutoVectorizingCopyWithAssumedAlignmentILi128EEENSA_21SM90_TMA_STORE_IM2COLES1J_S2D_S2D_EEEvvEEEEvNT_6ParamsE)
        .other          _ZN7cutlass13device_kernelINS_4conv6kernel13ConvUniversalINS1_16ConvProblemShapeILNS1_8OperatorE1ELi3EEENS1_10collective14CollectiveConvINS1_47MainloopSm100TmaUmmaWarpSpecializedImplicitGemmILS5_1ELi17ELi3ELi1ELi2EN4cute5tupleIJNSA_1CILi2EEENSC_ILi1EEESE_EEEEENSB_IJNSC_ILi64EEENSC_ILi128EEENSB_IJSH_EEEEEENS_12float_e4m3_tESL_NSA_8TiledMMAINSA_8MMA_AtomIJNSA_10MMA_TraitsINSA_19SM100_MMA_F8F6F4_SSEJSL_SL_fSH_SI_NSA_17integral_constantINSA_4UMMA5MajorELSS_0EEENSQ_ISS_LSS_1EEENSQ_INSR_7ScaleInELSV_0EEESW_EEEEEENSA_6LayoutINSB_IJSE_SE_SE_EEENSB_IJNSC_ILi0EEES11_S11_EEEEENSB_IJNSA_10UnderscoreES14_S14_EEEEENS7_6detail27Sm100ImplicitGemmTileTraitsINSA_20SM90_TMA_LOAD_IM2COLENSA_14ComposedLayoutINSA_7SwizzleILi2ELi4ELi3EEENSA_18smem_ptr_flag_bitsILi8EEENSZ_INSB_IJNSC_ILi8EEESH_EEENSB_IJSH_SE_EEEEEEEvEENS18_INSA_23SM90_TMA_LOAD_MULTICASTENS1A_INS1B_ILi3ELi4ELi3EEES1E_NSZ_INSB_IJSI_S1F_EEENSB_IJSE_SI_EEEEEEEvEEEENS_8epilogue10collective18CollectiveEpilogueINS1T_23Sm100TmaWarpSpecializedILi2ELi2ELi32ELb0ELb0EEEJSK_NSB_IJNSZ_ISH_SE_EES1Y_EEESL_NSB_IJNSB_IJllllEEESE_S11_EEESL_S21_NS1T_6fusion15FusionCallbacksIS1X_NS22_17LinearCombinationISL_fSL_fLNS_15FloatRoundStyleE2EEESK_S1Z_JEEENSA_5SM1004TMEM4LOAD26SM100_TMEM_LOAD_16dp32b32xES19_S1J_NSA_39AutoVectorizingCopyWithAssumedAlignmentILi128EEENSA_21SM90_TMA_STORE_IM2COLES1J_S2D_S2D_EEEvvEEEEvNT_6ParamsE,@"STO_CUDA_ENTRY STV_DEFAULT"
_ZN7cutlass13device_kernelINS_4conv6kernel13ConvUniversalINS1_16ConvProblemShapeILNS1_8OperatorE1ELi3EEENS1_10collective14CollectiveConvINS1_47MainloopSm100TmaUmmaWarpSpecializedImplicitGemmILS5_1ELi17ELi3ELi1ELi2EN4cute5tupleIJNSA_1CILi2EEENSC_ILi1EEESE_EEEEENSB_IJNSC_ILi64EEENSC_ILi128EEENSB_IJSH_EEEEEENS_12float_e4m3_tESL_NSA_8TiledMMAINSA_8MMA_AtomIJNSA_10MMA_TraitsINSA_19SM100_MMA_F8F6F4_SSEJSL_SL_fSH_SI_NSA_17integral_constantINSA_4UMMA5MajorELSS_0EEENSQ_ISS_LSS_1EEENSQ_INSR_7ScaleInELSV_0EEESW_EEEEEENSA_6LayoutINSB_IJSE_SE_SE_EEENSB_IJNSC_ILi0EEES11_S11_EEEEENSB_IJNSA_10UnderscoreES14_S14_EEEEENS7_6detail27Sm100ImplicitGemmTileTraitsINSA_20SM90_TMA_LOAD_IM2COLENSA_14ComposedLayoutINSA_7SwizzleILi2ELi4ELi3EEENSA_18smem_ptr_flag_bitsILi8EEENSZ_INSB_IJNSC_ILi8EEESH_EEENSB_IJSH_SE_EEEEEEEvEENS18_INSA_23SM90_TMA_LOAD_MULTICASTENS1A_INS1B_ILi3ELi4ELi3EEES1E_NSZ_INSB_IJSI_S1F_EEENSB_IJSE_SI_EEEEEEEvEEEENS_8epilogue10collective18CollectiveEpilogueINS1T_23Sm100TmaWarpSpecializedILi2ELi2ELi32ELb0ELb0EEEJSK_NSB_IJNSZ_ISH_SE_EES1Y_EEESL_NSB_IJNSB_IJllllEEESE_S11_EEESL_S21_NS1T_6fusion15FusionCallbacksIS1X_NS22_17LinearCombinationISL_fSL_fLNS_15FloatRoundStyleE2EEESK_S1Z_JEEENSA_5SM1004TMEM4LOAD26SM100_TMEM_LOAD_16dp32b32xES19_S1J_NSA_39AutoVectorizingCopyWithAssumedAlignmentILi128EEENSA_21SM90_TMA_STORE_IM2COLES1J_S2D_S2D_EEEvvEEEEvNT_6ParamsE:
[----:B------:R-:W1:Y:S01]  /*0000*/  LDC R1, c[0x0][0x37c] ;  /* 0x0000df00ff017b82 */ /* 0x000e620000000800 */
[----:B------:R-:W2:Y:S01]  /*0010*/  S2R R92, SR_TID.X ;  /* 0x00000000005c7919 */ /* 0x000ea20000002100 */
[----:B------:R-:W3:Y:S01]  /*0020*/  LDCU.64 UR8, c[0x0][0x990] ;  /* 0x00013200ff0877ac */ /* 0x000ee20008000a00 */
[----:B-1----:R-:W-:Y:S01]  /*0030*/  VIADD R1, R1, 0xfffffff8 ;  /* 0xfffffff801017836 */ /* 0x002fe20000000000 */
[----:B------:R-:W-:Y:S02]  /*0040*/  PRMT R94, RZ, 0x7610, R94 ;  /* 0x00007610ff5e7816 */ /* 0x000fe4000000005e */
[----:B------:R-:W-:Y:S01]  /*0050*/  ELECT P3, URZ, PT ;  /* 0x0000000000ff782f */ /* 0x000fe20003860000 */
[----:B---3--:R-:W-:-:S04]  /*0060*/  UISETP.NE.U32.AND UP0, UPT, UR8, URZ, UPT ;  /* 0x000000ff0800728c */ /* 0x008fc8000bf05070 */
[----:B------:R-:W-:Y:S01]  /*0070*/  UISETP.NE.AND.EX UP0, UPT, UR9, URZ, UPT, UP0 ;  /* 0x000000ff0900728c */ /* 0x000fe2000bf05300 */
[----:B--2---:R-:W-:-:S05]  /*0080*/  SHF.R.U32.HI R95, RZ, 0x5, R92 ;  /* 0x00000005ff5f7819 */ /* 0x004fca000001165c */
[----:B------:R-:W1:Y:S02]  /*0090*/  SHFL.IDX PT, R0, R95, RZ, 0x1f ;  /* 0x00001fff5f007589 */ /* 0x000e6400000e0000 */
[----:B-1----:R-:W-:Y:S01]  /*00a0*/  R2UR UR18, R0 ;  /* 0x00000000001272ca */ /* 0x002fe200000e0000 */
[----:B------:R-:W-:-:S14]  /*00b0*/  BRA.U UP0, `(.L_x_0) ;  /* 0x0000000100307547 */ /* 0x000fdc000b800000 */
[----:B------:R-:W1:Y:S02]  /*00c0*/  LDCU.64 UR4, c[0x0][0x988] ;  /* 0x00013100ff0477ac */ /* 0x000e640008000a00 */
[----:B-1----:R-:W-:-:S04]  /*00d0*/  UISETP.NE.U32.AND UP0, UPT, UR4, URZ, UPT ;  /* 0x000000ff0400728c */ /* 0x002fc8000bf05070 */
[----:B------:R-:W-:-:S09]  /*00e0*/  UISETP.NE.AND.EX UP0, UPT, UR5, URZ, UPT, UP0 ;  /* 0x000000ff0500728c */ /* 0x000fd2000bf05300 */
[----:B------:R-:W-:Y:S05]  /*00f0*/  BRA.U !UP0, `(.L_x_1) ;  /* 0x0000000108147547 */ /* 0x000fea000b800000 */
[----:B------:R-:W1:Y:S01]  /*0100*/  LDC.64 R2, c[0x0][0x988] ;  /* 0x00026200ff027b82 */ /* 0x000e620000000a00 */
[----:B------:R-:W1:Y:S02]  /*0110*/  LDCU.64 UR4, c[0x0][0x358] ;  /* 0x00006b00ff0477ac */ /* 0x000e640008000a00 */
[----:B-1----:R1:W5:Y:S01]  /*0120*/  LDG.E R41, desc[UR4][R2.64] ;  /* 0x0000000402297981 */ /* 0x002362000c1e1900 */
[----:B------:R-:W-:Y:S01]  /*0130*/  HFMA2 R94, -RZ, RZ, 0, 5.9604644775390625e-08 ;  /* 0x00000001ff5e7431 */ /* 0x000fe200000001ff */
[----:B------:R-:W-:Y:S05]  /*0140*/  BRA `(.L_x_0) ;  /* 0x00000000000c7947 */ /* 0x000fea0003800000 */
.L_x_1:
[----:B------:R-:W1:Y:S01]  /*0150*/  LDCU UR4, c[0x0][0x980] ;  /* 0x00013000ff0477ac */ /* 0x000e620008000800 */
[----:B------:R-:W-:Y:S01]  /*0160*/  HFMA2 R94, -RZ, RZ, 0, 5.9604644775390625e-08 ;  /* 0x00000001ff5e7431 */ /* 0x000fe200000001ff */
[----:B-1----:R-:W-:-:S07]  /*0170*/  MOV R41, UR4 ;  /* 0x0000000400297c02 */ /* 0x002fce0008000f00 */
.L_x_0:
[----:B------:R-:W2:Y:S02]  /*0180*/  LDCU.64 UR4, c[0x0][0x9b0] ;  /* 0x00013600ff0477ac */ /* 0x000ea40008000a00 */
[----:B--2---:R-:W-:-:S04]  /*0190*/  UISETP.NE.U32.AND UP0, UPT, UR4, URZ, UPT ;  /* 0x000000ff0400728c */ /* 0x004fc8000bf05070 */
[----:B------:R-:W-:-:S09]  /*01a0*/  UISETP.NE.AND.EX UP0, UPT, UR5, URZ, UPT, UP0 ;  /* 0x000000ff0500728c */ /* 0x000fd2000bf05300 */
[----:B------:R-:W-:Y:S05]  /*01b0*/  BRA.U UP0, `(.L_x_2) ;  /* 0x0000000100287547 */ /* 0x000fea000b800000 */
[----:B------:R-:W2:Y:S02]  /*01c0*/  LDCU.64 UR4, c[0x0][0x9a8] ;  /* 0x00013500ff0477ac */ /* 0x000ea40008000a00 */
[----:B--2---:R-:W-:-:S04]  /*01d0*/  UISETP.NE.U32.AND UP0, UPT, UR4, URZ, UPT ;  /* 0x000000ff0400728c */ /* 0x004fc8000bf05070 */
[----:B------:R-:W-:-:S09]  /*01e0*/  UISETP.NE.AND.EX UP0, UPT, UR5, URZ, UPT, UP0 ;  /* 0x000000ff0500728c */ /* 0x000fd2000bf05300 */
[----:B------:R-:W-:Y:S05]  /*01f0*/  BRA.U !UP0, `(.L_x_3) ;  /* 0x0000000108107547 */ /* 0x000fea000b800000 */
[----:B------:R-:W2:Y:S01]  /*0200*/  LDC.64 R38, c[0x0][0x9a8] ;  /* 0x00026a00ff267b82 */ /* 0x000ea20000000a00 */
[----:B------:R-:W2:Y:S02]  /*0210*/  LDCU.64 UR4, c[0x0][0x358] ;  /* 0x00006b00ff0477ac */ /* 0x000ea40008000a00 */
[----:B--2---:R2:W5:Y:S01]  /*0220*/  LDG.E R38, desc[UR4][R38.64] ;  /* 0x0000000426267981 */ /* 0x004562000c1e1900 */
[----:B------:R-:W-:Y:S05]  /*0230*/  BRA `(.L_x_2) ;  /* 0x0000000000087947 */ /* 0x000fea0003800000 */
.L_x_3:
[----:B------:R-:W2:Y:S02]  /*0240*/  LDCU UR4, c[0x0][0x9a0] ;  /* 0x00013400ff0477ac */ /* 0x000ea40008000800 */
[----:B--2---:R-:W-:Y:S02]  /*0250*/  MOV R38, UR4 ;  /* 0x0000000400267c02 */ /* 0x004fe40008000f00 */
.L_x_2:
[----:B------:R-:W-:Y:S01]  /*0260*/  IMAD.U32 R0, RZ, RZ, UR18 ;  /* 0x00000012ff007e24 */ /* 0x000fe2000f8e00ff */
[----:B------:R-:W-:Y:S04]  /*0270*/  BSSY.RECONVERGENT B0, `(.L_x_4) ;  /* 0x000000c000007945 */ /* 0x000fe80003800200 */
[C---:B------:R-:W-:Y:S02]  /*0280*/  ISETP.NE.OR P1, PT, R0.reuse, 0x1, !P3 ;  /* 0x000000010000780c */ /* 0x040fe40005f25670 */
[----:B------:R-:W-:-:S11]  /*0290*/  ISETP.NE.OR P0, PT, R0, 0x3, !P3 ;  /* 0x000000030000780c */ /* 0x000fd60005f05670 */
[----:B------:R-:W-:Y:S05]  /*02a0*/  @P1 BRA `(.L_x_5) ;  /* 0x0000000000201947 */ /* 0x000fea0003800000 */
[----:B------:R-:W3:Y:S02]  /*02b0*/  LDCU.64 UR4, c[0x0][0x348] ;  /* 0x00006900ff0477ac */ /* 0x000ee40008000a00 */
[----:B---3--:R-:W-:Y:S02]  /*02c0*/  UIADD3 UR6, UP1, UPT, UR4, 0x80, URZ ;  /* 0x0000008004067890 */ /* 0x008fe4000ff3e0ff */
[----:B------:R-:W-:Y:S02]  /*02d0*/  UIADD3 UR4, UP0, UPT, UR4, 0x200, URZ ;  /* 0x0000020004047890 */ /* 0x000fe4000ff1e0ff */
[----:B------:R-:W-:Y:S02]  /*02e0*/  UIADD3.X UR7, UPT, UPT, URZ, UR5, URZ, UP1, !UPT ;  /* 0x00000005ff077290 */ /* 0x000fe40008ffe4ff */
[----:B------:R-:W-:-:S07]  /*02f0*/  UIADD3.X UR5, UPT, UPT, URZ, UR5, URZ, UP0, !UPT ;  /* 0x00000005ff057290 */ /* 0x000fce00087fe4ff */
[----:B------:R3:W-:Y:S02]  /*0300*/  UTMACCTL.PF [UR6] ;  /* 0x00000000060079b9 */ /* 0x0007e40008040000 */
[----:B------:R3:W-:Y:S02]  /*0310*/  UTMACCTL.PF [UR4] ;  /* 0x00000000040079b9 */ /* 0x0007e40008040000 */
[----:B---3--:R-:W-:Y:S01]  /*0320*/  NOP ;  /* 0x0000000000007918 */ /* 0x008fe20000000000 */
.L_x_5:
[----:B------:R-:W-:Y:S05]  /*0330*/  BSYNC.RECONVERGENT B0 ;  /* 0x0000000000007941 */ /* 0x000fea0003800200 */
.L_x_4:
[----:B------:R-:W-:Y:S04]  /*0340*/  BSSY.RECONVERGENT B0, `(.L_x_6) ;  /* 0x000000a000007945 */ /* 0x000fe80003800200 */
        /* <DEDUP_REMOVED lines=9> */
.L_x_7:
[----:B------:R-:W-:Y:S05]  /*03e0*/  BSYNC.RECONVERGENT B0 ;  /* 0x0000000000007941 */ /* 0x000fea0003800200 */
.L_x_6:
[----:B------:R-:W3:Y:S01]  /*03f0*/  LDCU.64 UR4, c[0x0][0x988] ;  /* 0x00013100ff0477ac */ /* 0x000ee20008000a00 */
[----:B------:R-:W-:Y:S02]  /*0400*/  UISETP.EQ.U32.AND UP2, UPT, UR8, URZ, UPT ;  /* 0x000000ff0800728c */ /* 0x000fe4000bf42070 */
[----:B------:R-:W-:Y:S02]  /*0410*/  UPLOP3.LUT UP3, UPT, UPT, UPT, UPT, 0x80, 0x8 ;  /* 0x000000000008789c */ /* 0x000fe40003f6f070 */
[----:B---3--:R-:W-:-:S04]  /*0420*/  UISETP.NE.U32.AND UP0, UPT, UR4, URZ, UPT ;  /* 0x000000ff0400728c */ /* 0x008fc8000bf05070 */
[----:B------:R-:W-:-:S04]  /*0430*/  UISETP.NE.AND.EX UP1, UPT, UR5, URZ, UPT, UP0 ;  /* 0x000000ff0500728c */ /* 0x000fc8000bf25300 */
[----:B------:R-:W-:-:S04]  /*0440*/  UISETP.EQ.OR.EX UP4, UPT, UR9, URZ, !UP1, UP2 ;  /* 0x000000ff0900728c */ /* 0x000fc8000cf82720 */
[----:B------:R-:W-:-:S06]  /*0450*/  UP2UR UR4, UPR, URZ, 0x10 ;  /* 0x00000010ff047883 */ /* 0x000fcc0008000000 */
[----:B------:R-:W-:Y:S01]  /*0460*/  MOV R105, UR4 ;  /* 0x0000000400697c02 */ /* 0x000fe20008000f00 */
[----:B------:R-:W-:Y:S06]  /*0470*/  BRA.U !UP4, `(.L_x_8) ;  /* 0x000000010c207547 */ /* 0x000fec000b800000 */
[----:B------:R-:W-:Y:S01]  /*0480*/  UISETP.NE.U32.AND UP2, UPT, UR8, URZ, UPT ;  /* 0x000000ff0800728c */ /* 0x000fe2000bf45070 */
[----:B-----5:R-:W-:Y:S01]  /*0490*/  FSETP.NEU.AND P0, PT, R41, RZ, PT ;  /* 0x000000ff2900720b */ /* 0x020fe20003f0d000 */
[----:B------:R-:W-:Y:S02]  /*04a0*/  USEL UR4, URZ, 0xffffffff, UP1 ;  /* 0xffffffffff047887 */ /* 0x000fe40008800000 */
[----:B------:R-:W-:-:S10]  /*04b0*/  UISETP.NE.AND.EX UP2, UPT, UR9, URZ, UPT, UP2 ;  /* 0x000000ff0900728c */ /* 0x000fd4000bf45320 */
[----:B------:R-:W-:Y:S01]  /*04c0*/  VOTEU.ANY UP0, P0 ;  /* 0x0000000000ff7886 */ /* 0x000fe20000000100 */
[----:B------:R-:W-:-:S04]  /*04d0*/  @!UP2 USEL UR4, URZ, 0xffffffff, UP0 ;  /* 0xffffffffff04a887 */ /* 0x000fc80008000000 */
[----:B------:R-:W-:-:S04]  /*04e0*/  ULOP3.LUT UR4, UR4, 0x1, URZ, 0xc0, !UPT ;  /* 0x0000000104047892 */ /* 0x000fc8000f8ec0ff */
[----:B------:R-:W-:-:S11]  /*04f0*/  UISETP.NE.U32.AND UP3, UPT, UR4, 0x1, UPT ;  /* 0x000000010400788c */ /* 0x000fd6000bf65070 */
.L_x_8:
[----:B-1----:R-:W1:Y:S02]  /*0500*/  SHFL.IDX PT, R2, R95, RZ, 0x1f ;  /* 0x00001fff5f027589 */ /* 0x002e6400000e0000 */
[----:B-1----:R-:W-:-:S13]  /*0510*/  ISETP.NE.AND P0, PT, R2, RZ, PT ;  /* 0x000000ff0200720c */ /* 0x002fda0003f05270 */
[----:B------:R-:W-:Y:S05]  /*0520*/  @P0 BRA `(.L_x_9) ;  /* 0x0000000000cc0947 */ /* 0x000fea0003800000 */
[----:B------:R-:W-:Y:S01]  /*0530*/  ELECT P0, URZ, PT ;  /* 0x0000000000ff782f */ /* 0x000fe20003800000 */
[----:B------:R-:W-:-:S12]  /*0540*/  BSSY.RECONVERGENT B0, `(.L_x_9) ;  /* 0x0000031000007945 */ /* 0x000fd80003800200 */
[----:B------:R-:W-:Y:S05]  /*0550*/  @!P0 BRA `(.L_x_10) ;  /* 0x0000000000bc8947 */ /* 0x000fea0003800000 */
[----:B------:R-:W1:Y:S01]  /*0560*/  S2UR UR4, SR_CgaCtaId ;  /* 0x00000000000479c3 */ /* 0x000e620000008800 */
[----:B------:R-:W-:Y:S01]  /*0570*/  UMOV UR5, 0x400 ;  /* 0x0000040000057882 */ /* 0x000fe20000000000 */
[----:B------:R-:W-:Y:S01]  /*0580*/  UMOV UR8, 0x1 ;  /* 0x0000000100087882 */ /* 0x000fe20000000000 */
[----:B------:R-:W-:Y:S01]  /*0590*/  UMOV UR6, 0x2 ;  /* 0x0000000200067882 */ /* 0x000fe20000000000 */
[----:B------:R-:W-:-:S04]  /*05a0*/  UIADD3 UR8, UPT, UPT, -UR8, 0x100000, URZ ;  /* 0x0010000008087890 */ /* 0x000fc8000fffe1ff */
[----:B------:R-:W-:Y:S02]  /*05b0*/  USHF.L.U32 UR9, UR8, 0xb, URZ ;  /* 0x0000000b08097899 */ /* 0x000fe400080006ff */
[----:B------:R-:W-:Y:S02]  /*05c0*/  USHF.L.U32 UR8, UR8, 0x1, URZ ;  /* 0x0000000108087899 */ /* 0x000fe400080006ff */
[----:B------:R-:W-:-:S04]  /*05d0*/  UIADD3 UR6, UPT, UPT, -UR6, 0x100000, URZ ;  /* 0x0010000006067890 */ /* 0x000fc8000fffe1ff */
[----:B------:R-:W-:Y:S02]  /*05e0*/  USHF.L.U32 UR7, UR6, 0xb, URZ ;  /* 0x0000000b06077899 */ /* 0x000fe400080006ff */
[----:B------:R-:W-:Y:S02]  /*05f0*/  USHF.L.U32 UR6, UR6, 0x1, URZ ;  /* 0x0000000106067899 */ /* 0x000fe400080006ff */
[----:B-1----:R-:W-:Y:S01]  /*0600*/  ULEA UR4, UR4, UR5, 0x18 ;  /* 0x0000000504047291 */ /* 0x002fe2000f8ec0ff */
[----:B------:R-:W1:Y:S11]  /*0610*/  FENCE.VIEW.ASYNC.S ;  /* 0x00000000000073c6 */ /* 0x000e760000000000 */
[----:B-1----:R1:W3:Y:S01]  /*0620*/  SYNCS.EXCH.64 URZ, [UR4], UR8 ;  /* 0x0000000804ff75b2 */ /* 0x0022e20008000100 */
[----:B------:R1:W4:Y:S01]  /*0630*/  SYNCS.EXCH.64 URZ, [UR4+0x88], UR6 ;  /* 0x0000880604ff75b2 */ /* 0x0003220008000100 */
[----:B------:R1:W1:Y:S01]  /*0640*/  SYNCS.EXCH.64 URZ, [UR4+0x8], UR8 ;  /* 0x0000080804ff75b2 */ /* 0x0002620008000100 */
        /* <DEDUP_REMOVED lines=31> */
[----:B---34-:R-:W-:Y:S01]  /*0840*/  NOP ;  /* 0x0000000000007918 */ /* 0x018fe20000000000 */
.L_x_10:
[----:B-1----:R-:W-:Y:S05]  /*0850*/  BSYNC.RECONVERGENT B0 ;  /* 0x0000000000007941 */ /* 0x002fea0003800200 */
.L_x_9:
[----:B------:R-:W1:Y:S01]  /*0860*/  SHFL.IDX PT, R2, R95, RZ, 0x1f ;  /* 0x00001fff5f027589 */ /* 0x000e6200000e0000 */
[----:B------:R-:W-:Y:S01]  /*0870*/  NOP ;  /* 0x0000000000007918 */ /* 0x000fe20000000000 */
[----:B-1----:R-:W-:-:S13]  /*0880*/  ISETP.NE.AND P0, PT, R2, 0x1, PT ;  /* 0x000000010200780c */ /* 0x002fda0003f05270 */
[----:B------:R-:W-:Y:S05]  /*0890*/  @P0 BRA `(.L_x_11) ;  /* 0x0000000000480947 */ /* 0x000fea0003800000 */
        /* <DEDUP_REMOVED lines=9> */
[----:B------:R-:W-:Y:S01]  /*0930*/  USHF.L.U32 UR6, UR6, 0x1, URZ ;  /* 0x0000000106067899 */ /* 0x000fe200080006ff */
[----:B------:R-:W-:Y:S01]  /*0940*/  ELECT P0, URZ, PT ;  /* 0x0000000000ff782f */ /* 0x000fe20003800000 */
[----:B-1----:R-:W-:Y:S01]  /*0950*/  ULEA UR4, UR4, UR5, 0x18 ;  /* 0x0000000504047291 */ /* 0x002fe2000f8ec0ff */
[----:B------:R-:W1:Y:S11]  /*0960*/  FENCE.VIEW.ASYNC.S ;  /* 0x00000000000073c6 */ /* 0x000e760000000000 */
[----:B-1----:R1:W3:Y:S01]  /*0970*/  SYNCS.EXCH.64 URZ, [UR4+0x110], UR8 ;  /* 0x0001100804ff75b2 */ /* 0x0022e20008000100 */
[----:B------:R1:W4:Y:S01]  /*0980*/  SYNCS.EXCH.64 URZ, [UR4+0x120], UR6 ;  /* 0x0001200604ff75b2 */ /* 0x0003220008000100 */
[----:B------:R1:W1:Y:S01]  /*0990*/  SYNCS.EXCH.64 URZ, [UR4+0x118], UR8 ;  /* 0x0001180804ff75b2 */ /* 0x0002620008000100 */
[----:B------:R1:W1:Y:S01]  /*09a0*/  SYNCS.EXCH.64 URZ, [UR4+0x128], UR6 ;  /* 0x0001280604ff75b2 */ /* 0x0002620008000100 */
[----:B------:R-:W-:Y:S01]  /*09b0*/  NOP ;  /* 0x0000000000007918 */ /* 0x000fe20000000000 */
.L_x_11:
[----:B------:R-:W2:Y:S01]  /*09c0*/  SHFL.IDX PT, R2, R95, RZ, 0x1f ;  /* 0x00001fff5f027589 */ /* 0x000ea200000e0000 */
[----:B------:R-:W-:Y:S01]  /*09d0*/  NOP ;  /* 0x0000000000007918 */ /* 0x000fe20000000000 */
[----:B--2---:R-:W-:-:S13]  /*09e0*/  ISETP.NE.AND P0, PT, R2, 0x3, PT ;  /* 0x000000030200780c */ /* 0x004fda0003f05270 */
[----:B------:R-:W-:Y:S05]  /*09f0*/  @P0 BRA `(.L_x_12) ;  /* 0x0000000000300947 */ /* 0x000fea0003800000 */
[----:B-1----:R-:W1:Y:S01]  /*0a00*/  S2UR UR4, SR_CgaCtaId ;  /* 0x00000000000479c3 */ /* 0x002e620000008800 */
[----:B------:R-:W-:Y:S01]  /*0a10*/  UMOV UR6, 0x400 ;  /* 0x0000040000067882 */ /* 0x000fe20000000000 */
[----:B------:R-:W-:Y:S01]  /*0a20*/  UMOV UR5, 0x20 ;  /* 0x0000002000057882 */ /* 0x000fe20000000000 */
[----:B------:R-:W-:Y:S01]  /*0a30*/  ELECT P0, URZ, PT ;  /* 0x0000000000ff782f */ /* 0x000fe20003800000 */
[----:B-1----:R-:W-:Y:S02]  /*0a40*/  ULEA UR6, UR4, UR6, 0x18 ;  /* 0x0000000604067291 */ /* 0x002fe4000f8ec0ff */
[----:B------:R-:W-:-:S04]  /*0a50*/  UIADD3 UR4, UPT, UPT, -UR5, 0x100000, URZ ;  /* 0x0010000005047890 */ /* 0x000fc8000fffe1ff */
[----:B------:R-:W-:Y:S02]  /*0a60*/  USHF.L.U32 UR5, UR4, 0xb, URZ ;  /* 0x0000000b04057899 */ /* 0x000fe400080006ff */
[----:B------:R-:W-:Y:S01]  /*0a70*/  USHF.L.U32 UR4, UR4, 0x1, URZ ;  /* 0x0000000104047899 */ /* 0x000fe200080006ff */
[----:B------:R-:W1:Y:S11]  /*0a80*/  FENCE.VIEW.ASYNC.S ;  /* 0x00000000000073c6 */ /* 0x000e760000000000 */
[----:B-1----:R2:W1:Y:S01]  /*0a90*/  SYNCS.EXCH.64 URZ, [UR6+0x130], UR4 ;  /* 0x0001300406ff75b2 */ /* 0x0024620008000100 */
[----:B------:R2:W1:Y:S02]  /*0aa0*/  SYNCS.EXCH.64 URZ, [UR6+0x138], UR4 ;  /* 0x0001380406ff75b2 */ /* 0x0004640008000100 */
[----:B--2---:R-:W-:Y:S01]  /*0ab0*/  NOP ;  /* 0x0000000000007918 */ /* 0x004fe20000000000 */
.L_x_12:
[----:B------:R-:W2:Y:S01]  /*0ac0*/  SHFL.IDX PT, R2, R95, RZ, 0x1f ;  /* 0x00001fff5f027589 */ /* 0x000ea200000e0000 */
[----:B------:R-:W-:Y:S01]  /*0ad0*/  NOP ;  /* 0x0000000000007918 */ /* 0x000fe20000000000 */
[----:B--2---:R-:W-:-:S13]  /*0ae0*/  ISETP.NE.AND P0, PT, R2, 0x4, PT ;  /* 0x000000040200780c */ /* 0x004fda0003f05270 */
[----:B------:R-:W-:Y:S05]  /*0af0*/  @P0 BRA `(.L_x_13) ;  /* 0x0000000000440947 */ /* 0x000fea0003800000 */
[----:B-1----:R-:W1:Y:S01]  /*0b00*/  S2UR UR6, SR_CgaCtaId ;  /* 0x00000000000679c3 */ /* 0x002e620000008800 */
[----:B------:R-:W-:Y:S01]  /*0b10*/  UMOV UR4, 0x1e0 ;  /* 0x000001e000047882 */ /* 0x000fe20000000000 */
[----:B------:R-:W-:Y:S01]  /*0b20*/  UMOV UR5, 0x400 ;  /* 0x0000040000057882 */ /* 0x000fe20000000000 */
[----:B------:R-:W-:Y:S01]  /*0b30*/  USEL UR4, UR4, 0x1a0, UP3 ;  /* 0x000001a004047887 */ /* 0x000fe20009800000 */
[----:B------:R-:W-:Y:S01]  /*0b40*/  UMOV UR8, 0x1 ;  /* 0x0000000100087882 */ /* 0x000fe20000000000 */
[----:B------:R-:W-:Y:S01]  /*0b50*/  ELECT P0, URZ, PT ;  /* 0x0000000000ff782f */ /* 0x000fe20003800000 */
[----:B------:R-:W-:-:S04]  /*0b60*/  UIADD3 UR8, UPT, UPT, -UR8, 0x100000, URZ ;  /* 0x0010000008087890 */ /* 0x000fc8000fffe1ff */
[----:B------:R-:W-:Y:S02]  /*0b70*/  USHF.L.U32 UR9, UR8, 0xb, URZ ;  /* 0x0000000b08097899 */ /* 0x000fe400080006ff */
[----:B------:R-:W-:Y:S02]  /*0b80*/  USHF.L.U32 UR8, UR8, 0x1, URZ ;  /* 0x0000000108087899 */ /* 0x000fe400080006ff */
[----:B-1----:R-:W-:Y:S02]  /*0b90*/  ULEA UR6, UR6, UR5, 0x18 ;  /* 0x0000000506067291 */ /* 0x002fe4000f8ec0ff */
[----:B------:R-:W-:-:S04]  /*0ba0*/  UIADD3 UR4, UPT, UPT, -UR4, 0x100000, URZ ;  /* 0x0010000004047890 */ /* 0x000fc8000fffe1ff */
[----:B------:R-:W-:Y:S02]  /*0bb0*/  USHF.L.U32 UR5, UR4, 0xb, URZ ;  /* 0x0000000b04057899 */ /* 0x000fe400080006ff */
[----:B------:R-:W-:Y:S01]  /*0bc0*/  USHF.L.U32 UR4, UR4, 0x1, URZ ;  /* 0x0000000104047899 */ /* 0x000fe200080006ff */
[----:B------:R-:W1:Y:S03]  /*0bd0*/  FENCE.VIEW.ASYNC.S ;  /* 0x00000000000073c6 */ /* 0x000e660000000000 */
[----:B-1----:R2:W1:Y:S08]  /*0be0*/  SYNCS.EXCH.64 URZ, [UR6+0x140], UR8 ;  /* 0x0001400806ff75b2 */ /* 0x0024700008000100 */
[----:B------:R2:W1:Y:S02]  /*0bf0*/  SYNCS.EXCH.64 URZ, [UR6+0x148], UR4 ;  /* 0x0001480406ff75b2 */ /* 0x0004640008000100 */
[----:B--2---:R-:W-:Y:S01]  /*0c00*/  NOP ;  /* 0x0000000000007918 */ /* 0x004fe20000000000 */
.L_x_13:
[----:B------:R-:W2:Y:S01]  /*0c10*/  SHFL.IDX PT, R2, R95, RZ, 0x1f ;  /* 0x00001fff5f027589 */ /* 0x000ea200000e0000 */
[----:B------:R-:W-:Y:S01]  /*0c20*/  NOP ;  /* 0x0000000000007918 */ /* 0x000fe20000000000 */
[----:B--2---:R-:W-:-:S13]  /*0c30*/  ISETP.NE.AND P0, PT, R2, 0x5, PT ;  /* 0x000000050200780c */ /* 0x004fda0003f05270 */
[----:B------:R-:W-:Y:S05]  /*0c40*/  @P0 BRA `(.L_x_14) ;  /* 0x0000000000480947 */ /* 0x000fea0003800000 */
[----:B------:R-:W2:Y:S01]  /*0c50*/  S2UR UR5, SR_CgaCtaId ;  /* 0x00000000000579c3 */ /* 0x000ea20000008800 */
[----:B-1----:R-:W-:Y:S01]  /*0c60*/  UMOV UR4, 0x400 ;  /* 0x0000040000047882 */ /* 0x002fe20000000000 */
        /* <DEDUP_REMOVED lines=9> */
[----:B--2---:R-:W-:Y:S01]  /*0d00*/  ULEA UR4, UR5, UR4, 0x18 ;  /* 0x0000000405047291 */ /* 0x004fe2000f8ec0ff */
[----:B------:R-:W1:Y:S11]  /*0d10*/  FENCE.VIEW.ASYNC.S ;  /* 0x00000000000073c6 */ /* 0x000e760000000000 */
[----:B-1----:R2:W1:Y:S01]  /*0d20*/  SYNCS.EXCH.64 URZ, [UR4+0x150], UR8 ;  /* 0x0001500804ff75b2 */ /* 0x0024620008000100 */
[----:B------:R2:W1:Y:S01]  /*0d30*/  SYNCS.EXCH.64 URZ, [UR4+0x160], UR6 ;  /* 0x0001600604ff75b2 */ /* 0x0004620008000100 */
[----:B------:R2:W1:Y:S01]  /*0d40*/  SYNCS.EXCH.64 URZ, [UR4+0x158], UR8 ;  /* 0x0001580804ff75b2 */ /* 0x0004620008000100 */
[----:B------:R2:W1:Y:S02]  /*0d50*/  SYNCS.EXCH.64 URZ, [UR4+0x168], UR6 ;  /* 0x0001680604ff75b2 */ /* 0x0004640008000100 */
[----:B--2---:R-:W-:Y:S01]  /*0d60*/  NOP ;  /* 0x0000000000007918 */ /* 0x004fe20000000000 */
.L_x_14:
[----:B-1----:R-:W1:Y:S01]  /*0d70*/  LDCU UR4, c[0x0][0x36c] ;  /* 0x00006d80ff0477ac */ /* 0x002e620008000800 */
[----:B------:R-:W-:Y:S01]  /*0d80*/  ISETP.NE.OR P3, PT, R0, 0x2, !P3 ;  /* 0x000000020000780c */ /* 0x000fe20005f65670 */
[----:B------:R-:W-:Y:S01]  /*0d90*/  NOP ;  /* 0x0000000000007918 */ /* 0x000fe20000000000 */
[----:B------:R-:W-:Y:S01]  /*0da0*/  LOP3.LUT R0, R92, 0x1f, RZ, 0xc0, !PT ;  /* 0x0000001f5c007812 */ /* 0x000fe200078ec0ff */
[----:B------:R-:W-:Y:S02]  /*0db0*/  UISETP.NE.AND UP4, UPT, UR18, 0x2, UPT ;  /* 0x000000021200788c */ /* 0x000fe4000bf85270 */
[----:B------:R-:W-:Y:S02]  /*0dc0*/  UISETP.NE.AND UP5, UPT, UR18, URZ, UPT ;  /* 0x000000ff1200728c */ /* 0x000fe4000bfa5270 */
[----:B-1----:R-:W-:-:S09]  /*0dd0*/  UISETP.EQ.U32.AND UP6, UPT, UR4, 0x1, UPT ;  /* 0x000000010400788c */ /* 0x002fd2000bfc2070 */
[----:B------:R-:W-:Y:S05]  /*0de0*/  BRA.U !UP6, `(.L_x_15) ;  /* 0x000000010e087547 */ /* 0x000fea000b800000 */
[----:B---34-:R-:W-:Y:S01]  /*0df0*/  UCGABAR_ARV ;  /* 0x00000000000079c7 */ /* 0x018fe20008000000 */
[----:B------:R-:W-:Y:S05]  /*0e00*/  BRA `(.L_x_16) ;  /* 0x0000000000047947 */ /* 0x000fea0003800000 */
.L_x_15:
[----:B---34-:R-:W-:Y:S01]  /*0e10*/  NOP ;  /* 0x0000000000007918 */ /* 0x018fe20000000000 */
.L_x_16:
[----:B------:R-:W1:Y:S01]  /*0e20*/  S2R R4, SR_CTAID.Y ;  /* 0x0000000000047919 */ /* 0x000e620000002600 */
[----:B------:R-:W2:Y:S01]  /*0e30*/  S2UR UR50, SR_CTAID.X ;  /* 0x00000000003279c3 */ /* 0x000ea20000002500 */
[----:B------:R-:W-:-:S05]  /*0e40*/  CS2R.32 R86, SR_CgaSize ;  /* 0x0000000000567805 */ /* 0x000fca0000008a00 */
[----:B------:R-:W-:-:S05]  /*0e50*/  IMAD R86, R86, -0xa0, RZ ;  /* 0xffffff6056567824 */ /* 0x000fca00078e02ff */
[----:B------:R-:W-:-:S14]  /*0e60*/  R2UR UR4, R86 ;  /* 0x00000000560472ca */ /* 0x000fdc00000e0000 */
[----:B------:R-:W3:Y:S01]  /*0e70*/  LDCU UR4, c[0x0][UR4+0x2b4] ;  /* 0x00005680040477ac */ /* 0x000ee20008000800 */
[----:B------:R-:W-:-:S05]  /*0e80*/  CS2R.32 R86, SR_CgaSize ;  /* 0x0000000000567805 */ /* 0x000fca0000008a00 */
[----:B------:R-:W-:-:S05]  /*0e90*/  IMAD R86, R86, -0xa0, RZ ;  /* 0xffffff6056567824 */ /* 0x000fca00078e02ff */
[----:B------:R-:W-:-:S14]  /*0ea0*/  R2UR UR5, R86 ;  /* 0x00000000560572ca */ /* 0x000fdc00000e0000 */
[----:B------:R-:W4:Y:S01]  /*0eb0*/  LDCU UR5, c[0x0][UR5+0x2b0] ;  /* 0x00005600050577ac */ /* 0x000f220008000800 */
[----:B------:R-:W-:-:S05]  /*0ec0*/  CS2R.32 R2, SR_CgaSize ;  /* 0x0000000000027805 */ /* 0x000fca0000008a00 */
[----:B------:R-:W-:-:S06]  /*0ed0*/  IMAD R2, R2, -0xa0, RZ ;  /* 0xffffff6002027824 */ /* 0x000fcc00078e02ff */
[----:B------:R-:W3:Y:S01]  /*0ee0*/  LDC R2, c[0x0][R2+0x2a4] ;  /* 0x0000a90002027b82 */ /* 0x000ee20000000800 */
[----:B------:R-:W1:Y:S01]  /*0ef0*/  LDCU UR19, c[0x0][0xc24] ;  /* 0x00018480ff1377ac */ /* 0x000e620008000800 */
[----:B------:R-:W1:Y:S06]  /*0f00*/  LDCU UR39, c[0x0][0xc24] ;  /* 0x00018480ff2777ac */ /* 0x000e6c0008000800 */
[----:B------:R-:W3:Y:S01]  /*0f10*/  S2UR UR6, SR_CgaCtaId ;  /* 0x00000000000679c3 */ /* 0x000ee20000008800 */
[----:B------:R-:W3:Y:S01]  /*0f20*/  LDCU UR22, c[0x0][0xc30] ;  /* 0x00018600ff1677ac */ /* 0x000ee20008000800 */
[----:B--2---:R-:W-:-:S02]  /*0f30*/  I2FP.F32.U32 R5, UR50 ;  /* 0x0000003200057c45 */ /* 0x004fc40008201000 */
[----:B------:R-:W-:-:S05]  /*0f40*/  CS2R.32 R3, SR_CgaSize ;  /* 0x0000000000037805 */ /* 0x000fca0000008a00 */
[----:B------:R-:W-:-:S06]  /*0f50*/  IMAD R3, R3, -0xa0, RZ ;  /* 0xffffff6003037824 */ /* 0x000fcc00078e02ff */
[----:B------:R-:W2:Y:S01]  /*0f60*/  LDC R3, c[0x0][R3+0x2a0] ;  /* 0x0000a80003037b82 */ /* 0x000ea20000000800 */
[----:B-1----:R-:W-:Y:S01]  /*0f70*/  UISETP.GE.AND UP0, UPT, UR19, 0x1, UPT ;  /* 0x000000011300788c */ /* 0x002fe2000bf06270 */
[----:B----4-:R-:W-:Y:S01]  /*0f80*/  FMUL R5, R5, UR5 ;  /* 0x0000000505057c20 */ /* 0x010fe20008400000 */
[----:B------:R-:W-:-:S03]  /*0f90*/  I2FP.F32.U32 R73, R4 ;  /* 0x0000000400497245 */ /* 0x000fc60000201000 */
[----:B------:R-:W1:Y:S02]  /*0fa0*/  F2I.U32.TRUNC.NTZ R86, R5 ;  /* 0x0000000500567305 */ /* 0x000e64000020f000 */
[----:B------:R-:W4:Y:S01]  /*0fb0*/  S2UR UR51, SR_CTAID.Z ;  /* 0x00000000003379c3 */ /* 0x000f220000002700 */
[----:B---3--:R-:W-:Y:S01]  /*0fc0*/  FMUL R73, R73, UR4 ;  /* 0x0000000449497c20 */ /* 0x008fe20008400000 */
[----:B------:R-:W-:-:S05]  /*0fd0*/  USHF.L.U32 UR46, UR6, 0xc, URZ ;  /* 0x0000000c062e7899 */ /* 0x000fca00080006ff */
[----:B------:R-:W3:Y:S01]  /*0fe0*/  F2I.U32.TRUNC.NTZ R73, R73 ;  /* 0x0000004900497305 */ /* 0x000ee2000020f000 */
[----:B------:R-:W2:Y:S01]  /*0ff0*/  S2UR UR24, SR_CTAID.Y ;  /* 0x00000000001879c3 */ /* 0x000ea20000002600 */
[----:B------:R-:W-:Y:S02]  /*1000*/  USHF.L.U32 UR38, UR6, 0x5, URZ ;  /* 0x0000000506267899 */ /* 0x000fe400080006ff */
[----:B------:R-:W-:Y:S01]  /*1010*/  ULOP3.LUT UR46, UR46, 0x1000, URZ, 0xc0, !UPT ;  /* 0x000010002e2e7892 */ /* 0x000fe2000f8ec0ff */
[----:B-1----:R-:W-:Y:S01]  /*1020*/  IADD3 R86, PT, PT, -R86, RZ, RZ ;  /* 0x000000ff56567210 */ /* 0x002fe20007ffe1ff */
[----:B------:R-:W-:-:S04]  /*1030*/  ULOP3.LUT UR38, UR38, 0x20, URZ, 0xc0, !UPT ;  /* 0x0000002026267892 */ /* 0x000fc8000f8ec0ff */
[----:B--2---:R-:W-:Y:S01]  /*1040*/  IMAD R86, R3, R86, UR50 ;  /* 0x0000003203567e24 */ /* 0x004fe2000f8e0256 */
[----:B---3--:R-:W-:-:S05]  /*1050*/  IADD3 R73, PT, PT, -R73, RZ, RZ ;  /* 0x000000ff49497210 */ /* 0x008fca0007ffe1ff */
[----:B------:R-:W-:Y:S01]  /*1060*/  IMAD R73, R2, R73, R4 ;  /* 0x0000004902497224 */ /* 0x000fe200078e0204 */
[----:B------:R-:W-:Y:S01]  /*1070*/  PRMT R2, RZ, 0x7610, R2 ;  /* 0x00007610ff027816 */ /* 0x000fe20000000002 */
[----:B----4-:R-:W-:Y:S06]  /*1080*/  BRA.U UP5, `(.L_x_17) ;  /* 0x0000000105207547 */ /* 0x010fec000b800000 */
[C---:B------:R-:W-:Y:S02]  /*1090*/  ISETP.NE.AND P2, PT, R73.reuse, RZ, PT ;  /* 0x000000ff4900720c */ /* 0x040fe40003f45270 */
[----:B------:R-:W-:Y:S02]  /*10a0*/  ISETP.NE.AND P0, PT, R73, RZ, PT ;  /* 0x000000ff4900720c */ /* 0x000fe40003f05270 */
[C---:B------:R-:W-:Y:S02]  /*10b0*/  ISETP.NE.AND P1, PT, R86.reuse, 0x1, PT ;  /* 0x000000015600780c */ /* 0x040fe40003f25270 */
[----:B------:R-:W-:Y:S02]  /*10c0*/  SEL R2, RZ, 0x2, P2 ;  /* 0x00000002ff027807 */ /* 0x000fe40001000000 */
[----:B------:R-:W-:Y:S02]  /*10d0*/  ISETP.EQ.OR P0, PT, R86, RZ, !P0 ;  /* 0x000000ff5600720c */ /* 0x000fe40004702670 */
[----:B------:R-:W-:-:S02]  /*10e0*/  SEL R2, R2, 0x2, P1 ;  /* 0x0000000202027807 */ /* 0x000fc40000800000 */
[----:B------:R-:W-:-:S05]  /*10f0*/  SEL R3, RZ, 0x1, !P0 ;  /* 0x00000001ff037807 */ /* 0x000fca0004000000 */
[----:B------:R-:W-:Y:S02]  /*1100*/  IMAD.IADD R2, R3, 0x1, R2 ;  /* 0x0000000103027824 */ /* 0x000fe400078e0202 */
.L_x_17:
[----:B------:R-:W-:Y:S05]  /*1110*/  BRA.U !UP0, `(.L_x_18) ;  /* 0x0000000108d07547 */ /* 0x000fea000b800000 */
[----:B------:R-:W1:Y:S01]  /*1120*/  LDCU UR20, c[0x0][0xc0c] ;  /* 0x00018180ff1477ac */ /* 0x000e620008000800 */
[----:B------:R-:W2:Y:S01]  /*1130*/  LDCU.128 UR12, c[0x0][0xc10] ;  /* 0x00018200ff0c77ac */ /* 0x000ea20008000c00 */
[----:B------:R-:W3:Y:S01]  /*1140*/  LDCU UR6, c[0x0][0x370] ;  /* 0x00006e00ff0677ac */ /* 0x000ee20008000800 */
[----:B------:R-:W4:Y:S01]  /*1150*/  LDCU UR7, c[0x0][0x374] ;  /* 0x00006e80ff0777ac */ /* 0x000f220008000800 */
[----:B------:R-:W4:Y:S01]  /*1160*/  LDCU UR21, c[0x0][0xc20] ;  /* 0x00018400ff1577ac */ /* 0x000f220008000800 */
[----:B-1----:R-:W-:Y:S02]  /*1170*/  UISETP.NE.AND UP0, UPT, UR20, 0x1, UPT ;  /* 0x000000011400788c */ /* 0x002fe4000bf05270 */
[----:B--2---:R-:W-:Y:S01]  /*1180*/  UIMAD.WIDE.U32 UR4, UR50, UR12, URZ ;  /* 0x0000000c320472a5 */ /* 0x004fe2000f8e00ff */
[----:B------:R-:W1:Y:S01]  /*1190*/  LDCU.64 UR8, c[0x0][0xc28] ;  /* 0x00018500ff0877ac */ /* 0x000e620008000a00 */
[----:B---3--:R-:W-:Y:S02]  /*11a0*/  UIMAD.WIDE.U32 UR10, UR6, UR12, URZ ;  /* 0x0000000c060a72a5 */ /* 0x008fe4000f8e00ff */
[----:B------:R-:W-:-:S02]  /*11b0*/  USHF.R.U32.HI UR5, URZ, UR13, UR5 ;  /* 0x0000000dff057299 */ /* 0x000fc40008011605 */
[----:B------:R-:W-:Y:S02]  /*11c0*/  UISETP.NE.AND UP2, UPT, UR19, 0x1, UPT ;  /* 0x000000011300788c */ /* 0x000fe4000bf45270 */
[----:B------:R-:W-:Y:S01]  /*11d0*/  USEL UR5, UR50, UR5, !UP0 ;  /* 0x0000000532057287 */ /* 0x000fe2000c000000 */
[----:B------:R-:W-:Y:S01]  /*11e0*/  UMOV UR10, UR11 ;  /* 0x0000000b000a7c82 */ /* 0x000fe20008000000 */
[----:B------:R-:W-:Y:S02]  /*11f0*/  UIMAD.WIDE.U32 UR16, UR24, UR15, URZ ;  /* 0x0000000f181072a5 */ /* 0x000fe4000f8e00ff */
[----:B------:R-:W-:Y:S02]  /*1200*/  @UP0 USHF.R.U32.HI UR6, URZ, UR13, UR10 ;  /* 0x0000000dff060299 */ /* 0x000fe4000801160a */
[----:B------:R-:W-:Y:S02]  /*1210*/  UISETP.NE.AND UP0, UPT, UR14, 0x1, UPT ;  /* 0x000000010e00788c */ /* 0x000fe4000bf05270 */
[----:B----4-:R-:W-:-:S02]  /*1220*/  UIMAD.WIDE.U32 UR10, UR7, UR15, URZ ;  /* 0x0000000f070a72a5 */ /* 0x010fc4000f8e00ff */
[----:B-1----:R-:W-:Y:S01]  /*1230*/  UIMAD.WIDE.U32 UR12, UR6, UR8, URZ ;  /* 0x00000008060c72a5 */ /* 0x002fe2000f8e00ff */
[----:B------:R-:W-:Y:S02]  /*1240*/  UMOV UR4, UR17 ;  /* 0x0000001100047c82 */ /* 0x000fe40008000000 */
[----:B------:R-:W-:Y:S02]  /*1250*/  USHF.R.U32.HI UR4, URZ, UR21, UR4 ;  /* 0x00000015ff047299 */ /* 0x000fe40008011604 */
[----:B------:R-:W-:Y:S02]  /*1260*/  UMOV UR10, UR11 ;  /* 0x0000000b000a7c82 */ /* 0x000fe40008000000 */
[----:B------:R-:W-:Y:S01]  /*1270*/  UMOV UR12, UR13 ;  /* 0x0000000d000c7c82 */ /* 0x000fe20008000000 */
[----:B------:R-:W-:Y:S02]  /*1280*/  @UP0 USHF.R.U32.HI UR7, URZ, UR21, UR10 ;  /* 0x00000015ff070299 */ /* 0x000fe4000801160a */
[----:B------:R-:W-:-:S02]  /*1290*/  USEL UR4, UR24, UR4, !UP0 ;  /* 0x0000000418047287 */ /* 0x000fc4000c000000 */
[----:B------:R-:W-:Y:S02]  /*12a0*/  UIMAD.WIDE.U32 UR10, UR7, UR8, URZ ;  /* 0x00000008070a72a5 */ /* 0x000fe4000f8e00ff */
[----:B------:R-:W-:Y:S02]  /*12b0*/  @UP2 USHF.R.U32.HI UR6, URZ, UR9, UR12 ;  /* 0x00000009ff062299 */ /* 0x000fe4000801160c */
[----:B------:R-:W-:-:S03]  /*12c0*/  UIMAD.WIDE.U32 UR12, UR4, UR8, URZ ;  /* 0x00000008040c72a5 */ /* 0x000fc6000f8e00ff */
[----:B------:R-:W-:Y:S02]  /*12d0*/  UMOV UR10, UR11 ;  /* 0x0000000b000a7c82 */ /* 0x000fe40008000000 */
[----:B------:R-:W-:Y:S02]  /*12e0*/  @UP2 USHF.R.U32.HI UR7, URZ, UR9, UR10 ;  /* 0x00000009ff072299 */ /* 0x000fe4000801160a */
[----:B------:R-:W-:Y:S02]  /*12f0*/  UIMAD UR10, UR6, UR19, URZ ;  /* 0x00000013060a72a4 */ /* 0x000fe4000f8e02ff */
[----:B------:R-:W-:-:S04]  /*1300*/  UIMAD UR7, UR7, UR19, URZ ;  /* 0x00000013070772a4 */ /* 0x000fc8000f8e02ff */
[----:B------:R-:W-:-:S03]  /*1310*/  UISETP.GE.AND UP0, UPT, UR4, UR7, UPT ;  /* 0x000000070400728c */ /* 0x000fc6000bf06270 */
[----:B------:R-:W-:Y:S01]  /*1320*/  UMOV UR7, UR13 ;  /* 0x0000000d00077c82 */ /* 0x000fe20008000000 */
[----:B------:R-:W-:Y:S02]  /*1330*/  UISETP.GE.OR UP0, UPT, UR5, UR10, UP0 ;  /* 0x0000000a0500728c */ /* 0x000fe40008706670 */
[----:B------:R-:W-:Y:S02]  /*1340*/  UIMAD.WIDE.U32 UR10, UR5, UR8, URZ ;  /* 0x00000008050a72a5 */ /* 0x000fe4000f8e00ff */
[----:B------:R-:W-:Y:S02]  /*1350*/  USHF.R.U32.HI UR7, URZ, UR9, UR7 ;  /* 0x00000009ff077299 */ /* 0x000fe40008011607 */
[----:B------:R-:W-:Y:S02]  /*1360*/  UIADD3 UR10, UPT, UPT, -UR4, URZ, URZ ;  /* 0x000000ff040a7290 */ /* 0x000fe4000fffe1ff */
[----:B------:R-:W-:Y:S02]  /*1370*/  USEL UR7, UR4, UR7, !UP2 ;  /* 0x0000000704077287 */ /* 0x000fe4000d000000 */
[----:B------:R-:W-:Y:S01]  /*1380*/  UIMAD UR10, UR14, UR10, UR24 ;  /* 0x0000000a0e0a72a4 */ /* 0x000fe2000f8e0218 */
[----:B------:R-:W-:Y:S01]  /*1390*/  @!UP0 UMOV UR8, UR11 ;  /* 0x0000000b00088c82 */ /* 0x000fe20008000000 */
[----:B------:R-:W-:-:S02]  /*13a0*/  UIADD3 UR11, UPT, UPT, -UR5, URZ, URZ ;  /* 0x000000ff050b7290 */ /* 0x000fc4000fffe1ff */
[----:B------:R-:W-:Y:S02]  /*13b0*/  @!UP0 USHF.R.U32.HI UR8, URZ, UR9, UR8 ;  /* 0x00000009ff088299 */ /* 0x000fe40008011608 */
[----:B------:R-:W-:Y:S02]  /*13c0*/  UIADD3 UR9, UPT, UPT, -UR7, URZ, URZ ;  /* 0x000000ff07097290 */ /* 0x000fe4000fffe1ff */
[----:B------:R-:W-:Y:S02]  /*13d0*/  @!UP0 USEL UR8, UR5, UR8, !UP2 ;  /* 0x0000000805088287 */ /* 0x000fe4000d000000 */
[----:B------:R-:W-:Y:S02]  /*13e0*/  UIMAD UR9, UR19, UR9, UR4 ;  /* 0x00000009130972a4 */ /* 0x000fe4000f8e0204 */
[----:B------:R-:W-:Y:S02]  /*13f0*/  @!UP0 UIADD3 UR7, UPT, UPT, UR7, -UR8, URZ ;  /* 0x8000000807078290 */ /* 0x000fe4000fffe0ff */
[----:B------:R-:W-:-:S02]  /*1400*/  @!UP0 UIMAD UR6, UR9, UR6, UR8 ;  /* 0x00000006090682a4 */ /* 0x000fc4000f8e0208 */
[----:B------:R-:W-:Y:S02]  /*1410*/  @!UP0 UIMAD UR4, UR7, UR19, UR5 ;  /* 0x00000013070482a4 */ /* 0x000fe4000f8e0205 */
[----:B------:R-:W-:Y:S02]  /*1420*/  UIMAD UR50, UR20, UR11, UR50 ;  /* 0x0000000b143272a4 */ /* 0x000fe4000f8e0232 */
[----:B------:R-:W-:Y:S01]  /*1430*/  UIMAD UR24, UR4, UR14, UR10 ;  /* 0x0000000e041872a4 */ /* 0x000fe2000f8e020a */
[----:B------:R-:W-:Y:S02]  /*1440*/  @!UP0 UMOV UR5, UR6 ;  /* 0x0000000600058c82 */ /* 0x000fe40008000000 */
[----:B------:R-:W-:-:S12]  /*1450*/  UIMAD UR50, UR5, UR20, UR50 ;  /* 0x00000014053272a4 */ /* 0x000fd8000f8e0232 */
.L_x_18:
[----:B------:R-:W-:-:S09]  /*1460*/  UISETP.NE.AND UP0, UPT, UR22, 0x1, UPT ;  /* 0x000000011600788c */ /* 0x000fd2000bf05270 */
[----:B------:R-:W-:Y:S05]  /*1470*/  BRA.U UP0, `(.L_x_19) ;  /* 0x0000000100407547 */ /* 0x000fea000b800000 */
[----:B------:R-:W1:Y:S01]  /*1480*/  LDCU.128 UR8, c[0x0][0xc10] ;  /* 0x00018200ff0877ac */ /* 0x000e620008000c00 */
[----:B------:R-:W2:Y:S01]  /*1490*/  LDCU UR12, c[0x0][0xc0c] ;  /* 0x00018180ff0c77ac */ /* 0x000ea20008000800 */
[----:B------:R-:W3:Y:S01]  /*14a0*/  LDCU UR13, c[0x0][0xc20] ;  /* 0x00018400ff0d77ac */ /* 0x000ee20008000800 */
[----:B-1----:R-:W-:Y:S02]  /*14b0*/  UIMAD.WIDE.U32 UR4, UR50, UR8, URZ ;  /* 0x00000008320472a5 */ /* 0x002fe4000f8e00ff */
[----:B------:R-:W-:Y:S02]  /*14c0*/  UIMAD.WIDE.U32 UR6, UR24, UR11, URZ ;  /* 0x0000000b180672a5 */ /* 0x000fe4000f8e00ff */
[----:B--2---:R-:W-:Y:S02]  /*14d0*/  UISETP.NE.AND UP0, UPT, UR12, 0x1, UPT ;  /* 0x000000010c00788c */ /* 0x004fe4000bf05270 */
[----:B------:R-:W-:-:S03]  /*14e0*/  USHF.R.U32.HI UR5, URZ, UR9, UR5 ;  /* 0x00000009ff057299 */ /* 0x000fc60008011605 */
[----:B------:R-:W-:Y:S01]  /*14f0*/  UMOV UR4, UR7 ;  /* 0x0000000700047c82 */ /* 0x000fe20008000000 */
[----:B------:R-:W-:Y:S02]  /*1500*/  USEL UR5, UR50, UR5, !UP0 ;  /* 0x0000000532057287 */ /* 0x000fe4000c000000 */
[----:B------:R-:W-:Y:S02]  /*1510*/  UISETP.NE.AND UP0, UPT, UR10, 0x1, UPT ;  /* 0x000000010a00788c */ /* 0x000fe4000bf05270 */
[----:B---3--:R-:W-:-:S04]  /*1520*/  USHF.R.U32.HI UR4, URZ, UR13, UR4 ;  /* 0x0000000dff047299 */ /* 0x008fc80008011604 */
[----:B------:R-:W-:-:S04]  /*1530*/  USEL UR4, UR24, UR4, !UP0 ;  /* 0x0000000418047287 */ /* 0x000fc8000c000000 */
[----:B------:R-:W-:Y:S02]  /*1540*/  UIADD3 UR6, UPT, UPT, UR5, -UR4, URZ ;  /* 0x8000000405067290 */ /* 0x000fe4000fffe0ff */
[----:B------:R-:W-:Y:S02]  /*1550*/  UIADD3 UR4, UPT, UPT, -UR5, UR4, URZ ;  /* 0x0000000405047290 */ /* 0x000fe4000fffe1ff */
[----:B------:R-:W-:Y:S02]  /*1560*/  UIMAD UR24, UR6, UR10, UR24 ;  /* 0x0000000a061872a4 */ /* 0x000fe4000f8e0218 */
[----:B------:R-:W-:-:S12]  /*1570*/  UIMAD UR50, UR4, UR12, UR50 ;  /* 0x0000000c043272a4 */ /* 0x000fd8000f8e0232 */
.L_x_19:
[----:B------:R-:W-:Y:S01]  /*1580*/  UISETP.NE.AND UP0, UPT, UR18, 0x2, UPT ;  /* 0x000000021200788c */ /* 0x000fe2000bf05270 */
[----:B------:R-:W-:Y:S09]  /*1590*/  BRA.U !UP6, `(.L_x_20) ;  /* 0x000000010e0c7547 */ /* 0x000ff2000b800000 */
[----:B------:R-:W-:Y:S01]  /*15a0*/  UCGABAR_WAIT ;  /* 0x0000000000007dc7 */ /* 0x000fe20008000000 */
[----:B------:R-:W-:Y:S01]  /*15b0*/  CCTL.IVALL ;  /* 0x00000000ff00798f */ /* 0x000fe20002000000 */
[----:B------:R-:W-:Y:S05]  /*15c0*/  BRA `(.L_x_21) ;  /* 0x0000000000047947 */ /* 0x000fea0003800000 */
.L_x_20:
[----:B------:R-:W-:Y:S06]  /*15d0*/  BAR.SYNC.DEFER_BLOCKING 0x0 ;  /* 0x0000000000007b1d */ /* 0x000fec0000010000 */
.L_x_21:
[----:B------:R-:W-:Y:S05]  /*15e0*/  BRA.U UP0, `(.L_x_22) ;  /* 0x0000002100187547 */ /* 0x000fea000b800000 */
[----:B------:R-:W1:Y:S01]  /*15f0*/  LDCU UR5, c[0x0][0x388] ;  /* 0x00007100ff0577ac */ /* 0x000e620008000800 */
[----:B------:R-:W2:Y:S01]  /*1600*/  S2UR UR9, SR_CgaCtaId ;  /* 0x00000000000979c3 */ /* 0x000ea20000008800 */
[----:B------:R-:W-:Y:S01]  /*1610*/  PLOP3.LUT P1, PT, PT, PT, UP3, 0x80, 0x8 ;  /* 0x000000000008781c */ /* 0x000fe20003f2f038 */
[----:B------:R-:W-:Y:S01]  /*1620*/  IMAD.MOV.U32 R3, RZ, RZ, 0x1 ;  /* 0x00000001ff037424 */ /* 0x000fe200078e00ff */
[----:B------:R-:W3:Y:S01]  /*1630*/  LDCU UR8, c[0x0][0x38c] ;  /* 0x00007180ff0877ac */ /* 0x000ee20008000800 */
[----:B------:R-:W-:Y:S01]  /*1640*/  ISETP.EQ.OR P2, PT, R0, RZ, P3 ;  /* 0x000000ff0000720c */ /* 0x000fe20001f42670 */
[----:B------:R-:W-:Y:S01]  /*1650*/  IMAD.MOV.U32 R2, RZ, RZ, RZ ;  /* 0x000000ffff027224 */ /* 0x000fe200078e00ff */
[----:B------:R-:W-:Y:S01]  /*1660*/  PLOP3.LUT P1, PT, P1, PT, PT, 0x8, 0x80 ;  /* 0x000000000080781c */ /* 0x000fe20000f2e170 */
[----:B------:R-:W4:Y:S01]  /*1670*/  LDCU.64 UR6, c[0x0][0x390] ;  /* 0x00007200ff0677ac */ /* 0x000f220008000a00 */
[----:B------:R-:W-:Y:S01]  /*1680*/  UMOV UR29, 0x400 ;  /* 0x00000400001d7882 */ /* 0x000fe20000000000 */
[----:B------:R-:W-:-:S02]  /*1690*/  UISETP.NE.AND UP1, UPT, UR18, URZ, UPT ;  /* 0x000000ff1200728c */ /* 0x000fc4000bf25270 */
[----:B------:R-:W-:Y:S01]  /*16a0*/  USEL UR37, URZ, 0x1, UP4 ;  /* 0x00000001ff257887 */ /* 0x000fe2000a000000 */
[----:B------:R-:W3:Y:S01]  /*16b0*/  LDCU UR56, c[0x0][0x370] ;  /* 0x00006e00ff3877ac */ /* 0x000ee20008000800 */
[----:B-1----:R-:W-:Y:S01]  /*16c0*/  UIADD3 UR5, UPT, UPT, UR5, 0x3f, URZ ;  /* 0x0000003f05057890 */ /* 0x002fe2000fffe0ff */
[----:B------:R-:W1:Y:S03]  /*16d0*/  LDCU.64 UR44, c[0x0][0x348] ;  /* 0x00006900ff2c77ac */ /* 0x000e660008000a00 */
[----:B------:R-:W-:Y:S02]  /*16e0*/  USHF.R.S32.HI UR4, URZ, 0x1f, UR5 ;  /* 0x0000001fff047899 */ /* 0x000fe40008011405 */
[----:B--2---:R-:W-:Y:S02]  /*16f0*/  ULEA UR29, UR9, UR29, 0x18 ;  /* 0x0000001d091d7291 */ /* 0x004fe4000f8ec0ff */
[----:B------:R-:W-:Y:S01]  /*1700*/  ULEA.HI UR4, UR4, UR5, URZ, 0x6 ;  /* 0x0000000504047291 */ /* 0x000fe2000f8f30ff */
[----:B------:R-:W2:Y:S03]  /*1710*/  LDCU UR55, c[0x0][0x374] ;  /* 0x00006e80ff3777ac */ /* 0x000ea60008000800 */
[----:B------:R-:W-:-:S02]  /*1720*/  USHF.R.S32.HI UR4, URZ, 0x6, UR4 ;  /* 0x00000006ff047899 */ /* 0x000fc40008011404 */
[----:B------:R-:W-:Y:S02]  /*1730*/  USEL UR37, UR37, 0x2, UP1 ;  /* 0x0000000225257887 */ /* 0x000fe40008800000 */
[----:B---3--:R-:W-:Y:S02]  /*1740*/  UIMAD UR4, UR4, UR8, URZ ;  /* 0x00000008040472a4 */ /* 0x008fe4000f8e02ff */
[----:B------:R-:W-:Y:S02]  /*1750*/  UIADD3 UR43, UPT, UPT, UR29, 0x15400, UR46 ;  /* 0x000154001d2b7890 */ /* 0x000fe4000fffe02e */
[----:B----4-:R-:W-:Y:S01]  /*1760*/  UIMAD UR4, UR4, UR6, URZ ;  /* 0x00000006040472a4 */ /* 0x010fe2000f8e02ff */
[----:B------:R-:W-:Y:S01]  /*1770*/  UMOV UR30, URZ ;  /* 0x000000ff001e7c82 */ /* 0x000fe20008000000 */
[----:B------:R-:W-:Y:S02]  /*1780*/  UMOV UR31, URZ ;  /* 0x000000ff001f7c82 */ /* 0x000fe40008000000 */
[----:B------:R-:W-:Y:S01]  /*1790*/  UIMAD UR57, UR4, UR7, URZ ;  /* 0x00000007043972a4 */ /* 0x000fe2000f8e02ff */
[----:B------:R-:W-:-:S03]  /*17a0*/  UMOV UR42, URZ ;  /* 0x000000ff002a7c82 */ /* 0x000fc60008000000 */
[----:B------:R-:W-:Y:S02]  /*17b0*/  UISETP.NE.AND UP2, UPT, UR57, URZ, UPT ;  /* 0x000000ff3900728c */ /* 0x000fe4000bf45270 */
[----:B------:R-:W-:-:S04]  /*17c0*/  UISETP.LT.U32.AND UP0, UPT, UR57, 0x11, UPT ;  /* 0x000000113900788c */ /* 0x000fc8000bf01070 */
[----:B------:R-:W-:-:S04]  /*17d0*/  USEL UR4, UR57, 0x11, UP0 ;  /* 0x0000001139047887 */ /* 0x000fc80008000000 */
[----:B------:R-:W-:Y:S02]  /*17e0*/  UIADD3 UR5, UPT, UPT, UR4, -0x1, URZ ;  /* 0xffffffff04057890 */ /* 0x000fe4000fffe0ff */
[----:B------:R-:W-:Y:S02]  /*17f0*/  @!UP2 UIADD3 UR5, UPT, UPT, UR4, URZ, URZ ;  /* 0x000000ff0405a290 */ /* 0x000fe4000fffe0ff */
[----:B------:R-:W-:Y:S02]  /*1800*/  UIADD3 UR54, UPT, UPT, UR57, -UR4, URZ ;  /* 0x8000000439367290 */ /* 0x000fe4000fffe0ff */
[----:B-12---:R-:W-:-:S12]  /*1810*/  UIADD3 UR58, UPT, UPT, UR5, 0x1, URZ ;  /* 0x00000001053a7890 */ /* 0x006fd8000fffe0ff */
.L_x_40:
[----:B------:R-:W-:Y:S01]  /*1820*/  ULEA UR4, UR30, UR29, 0x3 ;  /* 0x0000001d1e047291 */ /* 0x000fe2000f8e18ff */
[----:B------:R-:W-:Y:S01]  /*1830*/  SHF.L.U32 R0, R3, 0x1f, RZ ;  /* 0x0000001f03007819 */ /* 0x000fe200000006ff */
[----:B------:R-:W-:Y:S02]  /*1840*/  UISETP.NE.AND UP0, UPT, UR57, URZ, UPT ;  /* 0x000000ff3900728c */ /* 0x000fe4000bf05270 */
[----:B------:R-:W-:Y:S02]  /*1850*/  USHF.L.U32 UR47, UR50, 0x6, URZ ;  /* 0x00000006322f7899 */ /* 0x000fe400080006ff */
[----:B------:R-:W-:Y:S01]  /*1860*/  USHF.L.U32 UR18, UR24, 0x7, URZ ;  /* 0x0000000718127899 */ /* 0x000fe200080006ff */
[----:B------:R-:W-:Y:S02]  /*1870*/  UMOV UR27, URZ ;  /* 0x000000ff001b7c82 */ /* 0x000fe40008000000 */
[----:B------:R1:W2:Y:S01]  /*1880*/  SYNCS.PHASECHK.TRANS64.TRYWAIT P0, [UR4+0x88], R0 ;  /* 0x00008800ff0075a7 */ /* 0x0002a20008001104 */
[----:B------:R-:W-:Y:S01]  /*1890*/  UMOV UR22, URZ ;  /* 0x000000ff00167c82 */ /* 0x000fe20008000000 */
[----:B------:R-:W-:Y:S01]  /*18a0*/  UMOV UR21, URZ ;  /* 0x000000ff00157c82 */ /* 0x000fe20008000000 */
[----:B------:R-:W-:Y:S01]  /*18b0*/  UMOV UR20, URZ ;  /* 0x000000ff00147c82 */ /* 0x000fe20008000000 */
[----:B------:R-:W-:Y:S05]  /*18c0*/  BRA.U !UP0, `(.L_x_23) ;  /* 0x0000000508a47547 */ /* 0x000fea000b800000 */
[----:B------:R-:W3:Y:S01]  /*18d0*/  LDCU.128 UR12, c[0x0][0x480] ;  /* 0x00009000ff0c77ac */ /* 0x000ee20008000c00 */
[----:B------:R-:W4:Y:S01]  /*18e0*/  LDCU.128 UR8, c[0x0][0x490] ;  /* 0x00009200ff0877ac */ /* 0x000f220008000c00 */
[----:B------:R-:W1:Y:S01]  /*18f0*/  LDCU.64 UR20, c[0x0][0x4c0] ;  /* 0x00009800ff1477ac */ /* 0x000e620008000a00 */
[----:B------:R-:W1:Y:S01]  /*1900*/  LDCU.64 UR16, c[0x0][0x4f0] ;  /* 0x00009e00ff1077ac */ /* 0x000e620008000a00 */
[----:B------:R-:W1:Y:S01]  /*1910*/  LDCU UR19, c[0x0][0x4c8] ;  /* 0x00009900ff1377ac */ /* 0x000e620008000800 */
[----:B---3--:R-:W-:Y:S02]  /*1920*/  UIMAD.WIDE.U32 UR4, UR47, UR13, URZ ;  /* 0x0000000d2f0472a5 */ /* 0x008fe4000f8e00ff */
[----:B------:R-:W-:Y:S02]  /*1930*/  UISETP.NE.AND UP0, UPT, UR12, 0x1, UPT ;  /* 0x000000010c00788c */ /* 0x000fe4000bf05270 */
[----:B------:R-:W-:Y:S01]  /*1940*/  USHF.R.U32.HI UR5, URZ, UR14, UR5 ;  /* 0x0000000eff057299 */ /* 0x000fe20008011605 */
[----:B------:R-:W3:Y:S03]  /*1950*/  LDCU UR53, c[0x0][0x38c] ;  /* 0x00007180ff3577ac */ /* 0x000ee60008000800 */
[----:B------:R-:W-:-:S02]  /*1960*/  USEL UR5, UR47, UR5, !UP0 ;  /* 0x000000052f057287 */ /* 0x000fc4000c000000 */
[----:B------:R-:W-:Y:S02]  /*1970*/  UISETP.NE.AND UP0, UPT, UR15, 0x1, UPT ;  /* 0x000000010f00788c */ /* 0x000fe4000bf05270 */
[----:B----4-:R-:W-:Y:S01]  /*1980*/  UIMAD.WIDE.U32 UR6, UR5, UR8, URZ ;  /* 0x00000008050672a5 */ /* 0x010fe2000f8e00ff */
[----:B------:R-:W4:Y:S01]  /*1990*/  LDCU UR8, c[0x0][0x4a0] ;  /* 0x00009400ff0877ac */ /* 0x000f220008000800 */
[----:B------:R-:W1:Y:S05]  /*19a0*/  LDCU UR23, c[0x0][0x4cc] ;  /* 0x00009980ff1777ac */ /* 0x000e6a0008000800 */
[----:B------:R-:W-:Y:S01]  /*19b0*/  UMOV UR4, UR7 ;  /* 0x0000000700047c82 */ /* 0x000fe20008000000 */
[----:B------:R-:W1:Y:S01]  /*19c0*/  LDCU.64 UR40, c[0x0][0x390] ;  /* 0x00007200ff2877ac */ /* 0x000e620008000a00 */
[----:B------:R-:W-:Y:S01]  /*19d0*/  USHF.R.U32.HI UR4, URZ, UR9, UR4 ;  /* 0x00000009ff047299 */ /* 0x000fe20008011604 */
[----:B------:R-:W1:Y:S03]  /*19e0*/  LDCU UR9, c[0x0][0x4ec] ;  /* 0x00009d80ff0977ac */ /* 0x000e660008000800 */
[----:B------:R-:W-:-:S02]  /*19f0*/  USEL UR4, UR5, UR4, !UP0 ;  /* 0x0000000405047287 */ /* 0x000fc4000c000000 */
[----:B------:R-:W-:Y:S02]  /*1a00*/  UISETP.NE.AND UP0, UPT, UR10, 0x1, UPT ;  /* 0x000000010a00788c */ /* 0x000fe4000bf05270 */
[----:B------:R-:W-:Y:S01]  /*1a10*/  UIMAD.WIDE.U32 UR6, UR4, UR11, URZ ;  /* 0x0000000b040672a5 */ /* 0x000fe2000f8e00ff */
[----:B------:R-:W1:Y:S01]  /*1a20*/  LDCU.64 UR24, c[0x0][0x4d0] ;  /* 0x00009a00ff1877ac */ /* 0x000e620008000a00 */
[----:B------:R-:W-:-:S05]  /*1a30*/  UIADD3 UR42, UPT, UPT, UR58, UR31, URZ ;  /* 0x0000001f3a2a7290 */ /* 0x000fca000fffe0ff */
[----:B------:R-:W-:Y:S01]  /*1a40*/  UMOV UR6, UR7 ;  /* 0x0000000700067c82 */ /* 0x000fe20008000000 */
[----:B------:R-:W-:Y:S02]  /*1a50*/  UIADD3 UR7, UPT, UPT, -UR4, URZ, URZ ;  /* 0x000000ff04077290 */ /* 0x000fe4000fffe1ff */
[----:B----4-:R-:W-:Y:S02]  /*1a60*/  USHF.R.U32.HI UR6, URZ, UR8, UR6 ;  /* 0x00000008ff067299 */ /* 0x010fe40008011606 */
[----:B------:R-:W-:Y:S02]  /*1a70*/  UIADD3 UR8, UPT, UPT, -UR5, URZ, URZ ;  /* 0x000000ff05087290 */ /* 0x000fe4000fffe1ff */
[----:B------:R-:W-:Y:S02]  /*1a80*/  USEL UR14, UR4, UR6, !UP0 ;  /* 0x00000006040e7287 */ /* 0x000fe4000c000000 */
[----:B------:R-:W-:Y:S02]  /*1a90*/  UIMAD UR7, UR15, UR7, UR5 ;  /* 0x000000070f0772a4 */ /* 0x000fe4000f8e0205 */
[----:B------:R-:W-:-:S02]  /*1aa0*/  UIADD3 UR6, UPT, UPT, -UR14, URZ, URZ ;  /* 0x000000ff0e067290 */ /* 0x000fc4000fffe1ff */
[----:B------:R-:W-:Y:S02]  /*1ab0*/  UIMAD UR8, UR12, UR8, UR47 ;  /* 0x000000080c0872a4 */ /* 0x000fe4000f8e022f */
[----:B------:R-:W-:Y:S02]  /*1ac0*/  UIMAD UR13, UR10, UR6, UR4 ;  /* 0x000000060a0d72a4 */ /* 0x000fe4000f8e0204 */
[----:B-1----:R-:W-:Y:S02]  /*1ad0*/  UIMAD UR11, UR8, UR20, UR9 ;  /* 0x00000014080b72a4 */ /* 0x002fe4000f8e0209 */
[----:B------:R-:W-:Y:S01]  /*1ae0*/  UIMAD UR12, UR7, UR21, UR16 ;  /* 0x00000015070c72a4 */ /* 0x000fe2000f8e0210 */
[----:B------:R-:W1:Y:S02]  /*1af0*/  LDCU.64 UR4, c[0x0][0x4f8] ;  /* 0x00009f00ff0477ac */ /* 0x000e640008000a00 */
[----:B------:R-:W4:Y:S01]  /*1b00*/  LDCU UR6, c[0x0][0x500] ;  /* 0x0000a000ff0677ac */ /* 0x000f220008000800 */
[----:B------:R-:W-:Y:S01]  /*1b10*/  UIMAD UR13, UR13, UR19, UR17 ;  /* 0x000000130d0d72a4 */ /* 0x000fe2000f8e0211 */
[----:B------:R-:W-:Y:S01]  /*1b20*/  UMOV UR27, URZ ;  /* 0x000000ff001b7c82 */ /* 0x000fe20008000000 */
[----:B------:R-:W-:Y:S01]  /*1b30*/  UMOV UR7, UR30 ;  /* 0x0000001e00077c82 */ /* 0x000fe20008000000 */
[----:B------:R-:W-:Y:S01]  /*1b40*/  UMOV UR20, URZ ;  /* 0x000000ff00147c82 */ /* 0x000fe20008000000 */
[----:B------:R-:W-:Y:S01]  /*1b50*/  UMOV UR21, URZ ;  /* 0x000000ff00157c82 */ /* 0x000fe20008000000 */
[----:B---3--:R-:W-:-:S07]  /*1b60*/  UMOV UR22, URZ ;  /* 0x000000ff00167c82 */ /* 0x008fce0008000000 */
.L_x_29:
[----:B------:R-:W-:Y:S01]  /*1b70*/  @!P3 MOV R4, 0x3000 ;  /* 0x000030000004b802 */ /* 0x000fe20000000f00 */
[----:B------:R-:W-:Y:S01]  /*1b80*/  ULEA UR9, UR7, UR29, 0x3 ;  /* 0x0000001d07097291 */ /* 0x000fe2000f8e18ff */
[----:B--2---:R-:W-:Y:S11]  /*1b90*/  @P0 BRA `(.L_x_24) ;  /* 0x00000000000c0947 */ /* 0x004ff60003800000 */
[----:B------:R-:W-:Y:S04]  /*1ba0*/  SHF.L.U32 R5, R3, 0x1f, RZ ;  /* 0x0000001f03057819 */ /* 0x000fe800000006ff */
[----:B------:R-:W2:Y:S02]  /*1bb0*/  SYNCS.PHASECHK.TRANS64.TRYWAIT P0, [UR9+0x88], R5 ;  /* 0x00008805ff0075a7 */ /* 0x000ea40008001109 */
[----:B--2---:R-:W-:Y:S05]  /*1bc0*/  @!P0 BRA `(.L_x_25) ;  /* 0x0000006800988947 */ /* 0x004fea0003800000 */
.L_x_24:
[----:B------:R3:W-:Y:S01]  /*1bd0*/  @!P3 SYNCS.ARRIVE.TRANS64 RZ, [UR9], R4 ;  /* 0x00000004ffffb9a7 */ /* 0x0007e20008000009 */
[----:B------:R-:W-:Y:S04]  /*1be0*/  ULOP3.LUT UR8, UR37, 0x2, URZ, 0xfc, !UPT ;  /* 0x0000000225087892 */ /* 0x000fe8000f8efcff */
[----:B------:R-:W-:Y:S09]  /*1bf0*/  UISETP.NE.AND UP0, UPT, UR8, 0x2, UPT ;  /* 0x000000020800788c */ /* 0x000ff2000bf05270 */
[----:B------:R-:W-:Y:S05]  /*1c00*/  BRA.U UP0, `(.L_x_26) ;  /* 0x0000000100047547 */ /* 0x000fea000b800000 */
[----:B-1--4-:R-:W-:Y:S05]  /*1c10*/  BPT.TRAP 0x1 ;  /* 0x000000040000795c */ /* 0x012fea0000300000 */
.L_x_26:
[----:B------:R-:W-:Y:S04]  /*1c20*/  BSSY.RECONVERGENT B0, `(.L_x_27) ;  /* 0x0000003000007945 */ /* 0x000fe80003800200 */
[----:B------:R-:W-:Y:S05]  /*1c30*/  @P2 BRA `(.L_x_28) ;  /* 0x0000000000042947 */ /* 0x000fea0003800000 */
[----:B-1--4-:R-:W-:Y:S05]  /*1c40*/  BPT.TRAP 0x1 ;  /* 0x000000040000795c */ /* 0x012fea0000300000 */
.L_x_28:
[----:B-1--4-:R-:W-:Y:S05]  /*1c50*/  BSYNC.RECONVERGENT B0 ;  /* 0x0000000000007941 */ /* 0x012fea0003800200 */
.L_x_27:
[----:B------:R-:W-:Y:S02]  /*1c60*/  UIADD3 UR8, UPT, UPT, UR7, 0x1, URZ ;  /* 0x0000000107087890 */ /* 0x000fe4000fffe0ff */
[----:B------:R-:W-:Y:S02]  /*1c70*/  UIMAD UR16, UR20, UR23, UR4 ;  /* 0x00000017141072a4 */ /* 0x000fe4000f8e0204 */
[----:B------:R-:W-:Y:S02]  /*1c80*/  UISETP.NE.AND UP0, UPT, UR8, 0x11, UPT ;  /* 0x000000110800788c */ /* 0x000fe4000bf05270 */
[----:B------:R-:W-:Y:S02]  /*1c90*/  UIMAD UR15, UR21, UR24, UR5 ;  /* 0x00000018150f72a4 */ /* 0x000fe4000f8e0205 */
[----:B------:R-:W-:Y:S02]  /*1ca0*/  USEL UR10, URZ, 0x1, UP0 ;  /* 0x00000001ff0a7887 */ /* 0x000fe40008000000 */
[----:B------:R-:W-:Y:S02]  /*1cb0*/  USEL UR30, UR8, URZ, UP0 ;  /* 0x000000ff081e7287 */ /* 0x000fe40008000000 */
[----:B------:R-:W-:Y:S02]  /*1cc0*/  ULEA UR17, UR7, UR46, 0xd ;  /* 0x0000002e07117291 */ /* 0x000fe4000f8e68ff */
[----:B------:R-:W-:Y:S01]  /*1cd0*/  ULEA UR8, UR30, UR29, 0x3 ;  /* 0x0000001d1e087291 */ /* 0x000fe2000f8e18ff */
[----:B------:R-:W-:Y:S01]  /*1ce0*/  LOP3.LUT R3, R3, UR10, RZ, 0x3c, !PT ;  /* 0x0000000a03037c12 */ /* 0x000fe2000f8e3cff */
[----:B------:R-:W-:Y:S02]  /*1cf0*/  ULEA UR15, UR15, UR16, 0x5 ;  /* 0x000000100f0f7291 */ /* 0x000fe4000f8e28ff */
[----:B------:R-:W-:Y:S01]  /*1d00*/  UIADD3 UR34, UP1, UPT, UR44, 0x80, URZ ;  /* 0x000000802c227890 */ /* 0x000fe2000ff3e0ff */
[----:B--2---:R-:W-:Y:S01]  /*1d10*/  SHF.L.U32 R0, R3, 0x1f, RZ ;  /* 0x0000001f03007819 */ /* 0x004fe200000006ff */
[----:B------:R-:W-:Y:S02]  /*1d20*/  USHF.L.U32 UR10, UR27, 0x6, URZ ;  /* 0x000000061b0a7899 */ /* 0x000fe400080006ff */
[----:B------:R-:W-:Y:S01]  /*1d30*/  UIADD3.X UR35, UPT, UPT, URZ, UR45, URZ, UP1, !UPT ;  /* 0x0000002dff237290 */ /* 0x000fe20008ffe4ff */
[----:B------:R1:W2:Y:S01]  /*1d40*/  SYNCS.PHASECHK.TRANS64.TRYWAIT P0, [UR8+0x88], R0 ;  /* 0x00008800ff0075a7 */ /* 0x0002a20008001108 */
[----:B------:R-:W-:Y:S02]  /*1d50*/  ULEA UR8, UR7, UR29, 0xc ;  /* 0x0000001d07087291 */ /* 0x000fe4000f8e60ff */
[----:B------:R-:W-:Y:S02]  /*1d60*/  UIMAD UR7, UR22, UR25, UR6 ;  /* 0x00000019160772a4 */ /* 0x000fe4000f8e0206 */
[----:B------:R-:W-:Y:S02]  /*1d70*/  UIADD3 UR8, UPT, UPT, UR8, 0x4400, URZ ;  /* 0x0000440008087890 */ /* 0x000fe4000fffe0ff */
[----:B------:R-:W-:Y:S02]  /*1d80*/  ULEA UR7, UR7, UR15, 0xa ;  /* 0x0000000f07077291 */ /* 0x000fe4000f8e50ff */
[----:B------:R-:W-:Y:S02]  /*1d90*/  UIADD3 UR32, UP0, UPT, UR44, 0x200, URZ ;  /* 0x000002002c207890 */ /* 0x000fe4000ff1e0ff */
[----:B------:R-:W-:Y:S02]  /*1da0*/  UPRMT UR7, UR7, 0x5410, URZ ;  /* 0x0000541007077896 */ /* 0x000fe400080000ff */
[----:B------:R-:W-:Y:S02]  /*1db0*/  UIADD3.X UR33, UPT, UPT, URZ, UR45, URZ, UP0, !UPT ;  /* 0x0000002dff217290 */ /* 0x000fe400087fe4ff */
[----:B------:R-:W-:Y:S02]  /*1dc0*/  UIADD3 UR16, UPT, UPT, UR29, 0x15400, UR17 ;  /* 0x000154001d107890 */ /* 0x000fe4000fffe011 */
[----:B------:R-:W-:Y:S02]  /*1dd0*/  ULOP3.LUT UR19, UR38, UR10, URZ, 0xfc, !UPT ;  /* 0x0000000a26137292 */ /* 0x000fe4000f8efcff */
[----:B------:R-:W-:Y:S01]  /*1de0*/  UIADD3 UR36, UPT, UPT, UR20, 0x1, URZ ;  /* 0x0000000114247890 */ /* 0x000fe2000fffe0ff */
[----:B------:R4:W-:Y:S01]  /*1df0*/  UTMALDG.5D.IM2COL [UR8], [UR34], UR7 ;  /* 0x00000008220073b4 */ /* 0x0009e20008060007 */
[----:B------:R-:W-:Y:S02]  /*1e00*/  UIADD3 UR28, UPT, UPT, UR21, 0x1, URZ ;  /* 0x00000001151c7890 */ /* 0x000fe4000fffe0ff */
[----:B------:R-:W-:Y:S02]  /*1e10*/  UISETP.NE.AND UP2, UPT, UR36, UR53, UPT ;  /* 0x000000352400728c */ /* 0x000fe4000bf45270 */
[----:B------:R-:W-:Y:S02]  /*1e20*/  UIADD3 UR26, UPT, UPT, UR22, 0x1, URZ ;  /* 0x00000001161a7890 */ /* 0x000fe4000fffe0ff */
[----:B------:R-:W-:Y:S01]  /*1e30*/  UIADD3 UR31, UPT, UPT, UR31, 0x1, URZ ;  /* 0x000000011f1f7890 */ /* 0x000fe2000fffe0ff */
[----:B------:R-:W-:Y:S01]  /*1e40*/  UMOV UR50, 0x30000 ;  /* 0x0003000000327882 */ /* 0x000fe20000000000 */
[----:B------:R-:W-:Y:S01]  /*1e50*/  UMOV UR48, 0x0 ;  /* 0x0000000000307882 */ /* 0x000fe20000000000 */
[----:B------:R-:W-:Y:S01]  /*1e60*/  UMOV UR49, 0x10000000 ;  /* 0x1000000000317882 */ /* 0x000fe20000000000 */
[----:B------:R-:W-:Y:S03]  /*1e70*/  UMOV UR17, UR9 ;  /* 0x0000000900117c82 */ /* 0x000fe60008000000 */
[----:B------:R-:W-:Y:S01]  /*1e80*/  @UP2 UIADD3 UR28, UPT, UPT, UR21, URZ, URZ ;  /* 0x000000ff151c2290 */ /* 0x000fe2000fffe0ff */
[----:B------:R3:W-:Y:S03]  /*1e90*/  UTMALDG.5D.MULTICAST [UR16], [UR32], UR50, desc[UR48] ;  /* 0x00003010200073b4 */ /* 0x0007e60008021832 */
[----:B------:R-:W-:Y:S11]  /*1ea0*/  UISETP.NE.AND UP1, UPT, UR28, UR40, UPT ;  /* 0x000000281c00728c */ /* 0x000ff6000bf25270 */
[----:B------:R-:W-:Y:S04]  /*1eb0*/  @UP1 UIADD3 UR26, UPT, UPT, UR22, URZ, URZ ;  /* 0x000000ff161a1290 */ /* 0x000fe8000fffe0ff */
[----:B------:R-:W-:Y:S02]  /*1ec0*/  UISETP.NE.AND UP0, UPT, UR26, UR41, UPT ;  /* 0x000000291a00728c */ /* 0x000fe4000bf05270 */
[----:B----4-:R-:W-:Y:S01]  /*1ed0*/  UIADD3 UR8, UPT, UPT, UR27, 0x1, URZ ;  /* 0x000000011b087890 */ /* 0x010fe2000fffe0ff */
[----:B------:R-:W-:Y:S08]  /*1ee0*/  UMOV UR7, UR30 ;  /* 0x0000001e00077c82 */ /* 0x000ff00008000000 */
[----:B------:R-:W-:Y:S07]  /*1ef0*/  @UP0 UIADD3 UR8, UPT, UPT, UR27, URZ, URZ ;  /* 0x000000ff1b080290 */ /* 0x000fee000fffe0ff */
[----:B------:R-:W-:Y:S01]  /*1f00*/  UMOV UR27, UR8 ;  /* 0x00000008001b7c82 */ /* 0x000fe20008000000 */
[----:B---3--:R-:W-:Y:S02]  /*1f10*/  USEL UR22, UR26, URZ, UP0 ;  /* 0x000000ff1a167287 */ /* 0x008fe40008000000 */
[----:B------:R-:W-:Y:S02]  /*1f20*/  UISETP.NE.AND UP0, UPT, UR31, UR42, UPT ;  /* 0x0000002a1f00728c */ /* 0x000fe4000bf05270 */
[----:B------:R-:W-:Y:S02]  /*1f30*/  USEL UR20, UR36, URZ, UP2 ;  /* 0x000000ff24147287 */ /* 0x000fe40009000000 */
[----:B------:R-:W-:Y:S05]  /*1f40*/  USEL UR21, UR28, URZ, UP1 ;  /* 0x000000ff1c157287 */ /* 0x000fea0008800000 */
[----:B-1----:R-:W-:Y:S07]  /*1f50*/  BRA.U UP0, `(.L_x_29) ;  /* 0xfffffffd00047547 */ /* 0x002fee000b83ffff */
.L_x_23:
[----:B------:R-:W-:Y:S01]  /*1f60*/  ULEA UR4, UR30, UR29, 0x3 ;  /* 0x0000001d1e047291 */ /* 0x000fe2000f8e18ff */
[----:B-1----:R-:W-:Y:S01]  /*1f70*/  SHF.L.U32 R0, R3, 0x1f, RZ ;  /* 0x0000001f03007819 */ /* 0x002fe200000006ff */
[----:B------:R-:W-:Y:S01]  /*1f80*/  @!P1 SYNCS.ARRIVE.TRANS64.A1T0 RZ, [UR29+0x138], RZ ;  /* 0x000138ffffff99a7 */ /* 0x000fe2000810001d */
[----:B------:R-:W-:-:S06]  /*1f90*/  UISETP.GE.AND UP0, UPT, UR54, 0x1, UPT ;  /* 0x000000013600788c */ /* 0x000fcc000bf06270 */
[----:B--2---:R1:W2:Y:S03]  /*1fa0*/  SYNCS.PHASECHK.TRANS64.TRYWAIT P0, [UR4+0x88], R0 ;  /* 0x00008800ff0075a7 */ /* 0x0042a60008001104 */
[----:B------:R-:W-:Y:S05]  /*1fb0*/  BRA.U !UP0, `(.L_x_30) ;  /* 0x0000000508987547 */ /* 0x000fea000b800000 */
[----:B------:R-:W3:Y:S01]  /*1fc0*/  LDCU.128 UR8, c[0x0][0x480] ;  /* 0x00009000ff0877ac */ /* 0x000ee20008000c00 */
[----:B------:R-:W4:Y:S01]  /*1fd0*/  LDCU.128 UR32, c[0x0][0x490] ;  /* 0x00009200ff2077ac */ /* 0x000f220008000c00 */
[----:B------:R-:W1:Y:S01]  /*1fe0*/  LDCU UR13, c[0x0][0x4c8] ;  /* 0x00009900ff0d77ac */ /* 0x000e620008000800 */
        /* <DEDUP_REMOVED lines=14> */
[----:B------:R-:W4:Y:S03]  /*20d0*/  LDCU.64 UR32, c[0x0][0x4c0] ;  /* 0x00009800ff2077ac */ /* 0x000f260008000a00 */
[----:B------:R-:W-:-:S02]  /*20e0*/  USEL UR4, UR5, UR4, !UP0 ;  /* 0x0000000405047287 */ /* 0x000fc4000c000000 */
[----:B------:R-:W-:Y:S02]  /*20f0*/  UISETP.NE.AND UP0, UPT, UR34, 0x1, UPT ;  /* 0x000000012200788c */ /* 0x000fe4000bf05270 */
[----:B------:R-:W-:Y:S01]  /*2100*/  UIMAD.WIDE.U32 UR6, UR4, UR35, URZ ;  /* 0x00000023040672a5 */ /* 0x000fe2000f8e00ff */
[----:B------:R-:W1:Y:S01]  /*2110*/  LDCU.64 UR24, c[0x0][0x4d0] ;  /* 0x00009a00ff1877ac */ /* 0x000e620008000a00 */
[----:B------:R-:W-:-:S05]  /*2120*/  UIADD3 UR42, UPT, UPT, UR54, UR42, URZ ;  /* 0x0000002a362a7290 */ /* 0x000fca000fffe0ff */
[----:B------:R-:W-:Y:S01]  /*2130*/  UMOV UR6, UR7 ;  /* 0x0000000700067c82 */ /* 0x000fe20008000000 */
[----:B------:R-:W-:Y:S02]  /*2140*/  UIADD3 UR7, UPT, UPT, -UR5, URZ, URZ ;  /* 0x000000ff05077290 */ /* 0x000fe4000fffe1ff */
[----:B---3--:R-:W-:Y:S02]  /*2150*/  USHF.R.U32.HI UR6, URZ, UR9, UR6 ;  /* 0x00000009ff067299 */ /* 0x008fe40008011606 */
[----:B------:R-:W-:Y:S02]  /*2160*/  UIMAD UR7, UR8, UR7, UR47 ;  /* 0x00000007080772a4 */ /* 0x000fe4000f8e022f */
[----:B------:R-:W-:Y:S02]  /*2170*/  USEL UR14, UR4, UR6, !UP0 ;  /* 0x00000006040e7287 */ /* 0x000fe4000c000000 */
[----:B------:R-:W-:Y:S02]  /*2180*/  UIADD3 UR6, UPT, UPT, -UR4, URZ, URZ ;  /* 0x000000ff04067290 */ /* 0x000fe4000fffe1ff */
[----:B------:R-:W-:-:S02]  /*2190*/  UIADD3 UR9, UPT, UPT, -UR14, URZ, URZ ;  /* 0x000000ff0e097290 */ /* 0x000fc4000fffe1ff */
[----:B------:R-:W-:Y:S02]  /*21a0*/  UIMAD UR12, UR11, UR6, UR5 ;  /* 0x000000060b0c72a4 */ /* 0x000fe4000f8e0205 */
[----:B------:R-:W-:Y:S02]  /*21b0*/  UIMAD UR9, UR34, UR9, UR4 ;  /* 0x00000009220972a4 */ /* 0x000fe4000f8e0204 */
[----:B----4-:R-:W-:Y:S01]  /*21c0*/  UIMAD UR11, UR7, UR32, UR10 ;  /* 0x00000020070b72a4 */ /* 0x010fe2000f8e020a */
[----:B------:R-:W3:Y:S02]  /*21d0*/  LDCU.64 UR4, c[0x0][0x4f8] ;  /* 0x00009f00ff0477ac */ /* 0x000ee40008000a00 */
[----:B------:R-:W4:Y:S01]  /*21e0*/  LDCU UR6, c[0x0][0x500] ;  /* 0x0000a000ff0677ac */ /* 0x000f220008000800 */
[----:B-1----:R-:W-:Y:S02]  /*21f0*/  UIMAD UR12, UR12, UR33, UR16 ;  /* 0x000000210c0c72a4 */ /* 0x002fe4000f8e0210 */
[----:B------:R-:W-:Y:S01]  /*2200*/  UIMAD UR13, UR9, UR13, UR17 ;  /* 0x0000000d090d72a4 */ /* 0x000fe2000f8e0211 */
[----:B------:R-:W-:Y:S01]  /*2210*/  UMOV UR36, UR54 ;  /* 0x0000003600247c82 */ /* 0x000fe20008000000 */
[----:B------:R-:W-:-:S10]  /*2220*/  UMOV UR7, UR30 ;  /* 0x0000001e00077c82 */ /* 0x000fd40008000000 */
.L_x_36:
[----:B------:R-:W-:Y:S01]  /*2230*/  @!P3 MOV R4, 0x3000 ;  /* 0x000030000004b802 */ /* 0x000fe20000000f00 */
[----:B------:R-:W-:Y:S01]  /*2240*/  ULEA UR9, UR7, UR29, 0x3 ;  /* 0x0000001d07097291 */ /* 0x000fe2000f8e18ff */
[----:B--23--:R-:W-:Y:S11]  /*2250*/  @P0 BRA `(.L_x_31) ;  /* 0x00000000000c0947 */ /* 0x00cff60003800000 */
[----:B------:R-:W-:Y:S04]  /*2260*/  SHF.L.U32 R5, R3, 0x1f, RZ ;  /* 0x0000001f03057819 */ /* 0x000fe800000006ff */
[----:B------:R-:W1:Y:S02]  /*2270*/  SYNCS.PHASECHK.TRANS64.TRYWAIT P0, [UR9+0x88], R5 ;  /* 0x00008805ff0075a7 */ /* 0x000e640008001109 */
[----:B-1----:R-:W-:Y:S05]  /*2280*/  @!P0 BRA `(.L_x_32) ;  /* 0x0000006400008947 */ /* 0x002fea0003800000 */
.L_x_31:
[----:B------:R2:W-:Y:S01]  /*2290*/  @!P3 SYNCS.ARRIVE.TRANS64 RZ, [UR9], R4 ;  /* 0x00000004ffffb9a7 */ /* 0x0005e20008000009 */
[----:B------:R-:W-:Y:S04]  /*22a0*/  ULOP3.LUT UR8, UR37, 0x2, URZ, 0xfc, !UPT ;  /* 0x0000000225087892 */ /* 0x000fe8000f8efcff */
[----:B------:R-:W-:Y:S09]  /*22b0*/  UISETP.NE.AND UP0, UPT, UR8, 0x2, UPT ;  /* 0x000000020800788c */ /* 0x000ff2000bf05270 */
[----:B------:R-:W-:Y:S05]  /*22c0*/  BRA.U UP0, `(.L_x_33) ;  /* 0x0000000100047547 */ /* 0x000fea000b800000 */
[----:B---34-:R-:W-:Y:S05]  /*22d0*/  BPT.TRAP 0x1 ;  /* 0x000000040000795c */ /* 0x018fea0000300000 */
.L_x_33:
[----:B------:R-:W-:Y:S04]  /*22e0*/  BSSY.RECONVERGENT B0, `(.L_x_34) ;  /* 0x0000003000007945 */ /* 0x000fe80003800200 */
[----:B------:R-:W-:Y:S05]  /*22f0*/  @P2 BRA `(.L_x_35) ;  /* 0x0000000000042947 */ /* 0x000fea0003800000 */
[----:B---34-:R-:W-:Y:S05]  /*2300*/  BPT.TRAP 0x1 ;  /* 0x000000040000795c */ /* 0x018fea0000300000 */
.L_x_35:
[----:B---34-:R-:W-:Y:S05]  /*2310*/  BSYNC.RECONVERGENT B0 ;  /* 0x0000000000007941 */ /* 0x018fea0003800200 */
.L_x_34:
        /* <DEDUP_REMOVED lines=11> */
[----:B-1----:R-:W-:Y:S01]  /*23d0*/  SHF.L.U32 R0, R3, 0x1f, RZ ;  /* 0x0000001f03007819 */ /* 0x002fe200000006ff */
[----:B------:R-:W-:Y:S02]  /*23e0*/  USHF.L.U32 UR10, UR27, 0x6, URZ ;  /* 0x000000061b0a7899 */ /* 0x000fe400080006ff */
[----:B------:R-:W-:Y:S01]  /*23f0*/  UIADD3.X UR35, UPT, UPT, URZ, UR45, URZ, UP0, !UPT ;  /* 0x0000002dff237290 */ /* 0x000fe200087fe4ff */
[----:B------:R1:W3:Y:S01]  /*2400*/  SYNCS.PHASECHK.TRANS64.TRYWAIT P0, [UR8+0x88], R0 ;  /* 0x00008800ff0075a7 */ /* 0x0002e20008001108 */
[----:B------:R-:W-:Y:S02]  /*2410*/  ULEA UR8, UR7, UR29, 0xc ;  /* 0x0000001d07087291 */ /* 0x000fe4000f8e60ff */
[----:B------:R-:W-:Y:S02]  /*2420*/  UIMAD UR7, UR22, UR25, UR6 ;  /* 0x00000019160772a4 */ /* 0x000fe4000f8e0206 */
[----:B------:R-:W-:Y:S02]  /*2430*/  UIADD3 UR8, UPT, UPT, UR8, 0x4400, URZ ;  /* 0x0000440008087890 */ /* 0x000fe4000fffe0ff */
[----:B------:R-:W-:Y:S02]  /*2440*/  ULEA UR7, UR7, UR15, 0xa ;  /* 0x0000000f07077291 */ /* 0x000fe4000f8e50ff */
[----:B------:R-:W-:Y:S02]  /*2450*/  UIADD3 UR32, UP3, UPT, UR44, 0x200, URZ ;  /* 0x000002002c207890 */ /* 0x000fe4000ff7e0ff */
[----:B------:R-:W-:Y:S02]  /*2460*/  UPRMT UR7, UR7, 0x5410, URZ ;  /* 0x0000541007077896 */ /* 0x000fe400080000ff */
[----:B------:R-:W-:Y:S02]  /*2470*/  UIADD3.X UR33, UPT, UPT, URZ, UR45, URZ, UP3, !UPT ;  /* 0x0000002dff217290 */ /* 0x000fe40009ffe4ff */
[----:B------:R-:W-:Y:S02]  /*2480*/  ULOP3.LUT UR19, UR38, UR10, URZ, 0xfc, !UPT ;  /* 0x0000000a26137292 */ /* 0x000fe4000f8efcff */
[----:B------:R-:W-:Y:S02]  /*2490*/  UIADD3 UR31, UPT, UPT, UR20, 0x1, URZ ;  /* 0x00000001141f7890 */ /* 0x000fe4000fffe0ff */
[----:B------:R-:W-:Y:S01]  /*24a0*/  UIADD3 UR28, UPT, UPT, UR21, 0x1, URZ ;  /* 0x00000001151c7890 */ /* 0x000fe2000fffe0ff */
[----:B------:R4:W-:Y:S01]  /*24b0*/  UTMALDG.5D.IM2COL [UR8], [UR34], UR7 ;  /* 0x00000008220073b4 */ /* 0x0009e20008060007 */
[----:B------:R-:W-:Y:S02]  /*24c0*/  UISETP.NE.AND UP2, UPT, UR31, UR50, UPT ;  /* 0x000000321f00728c */ /* 0x000fe4000bf45270 */
[----:B------:R-:W-:Y:S01]  /*24d0*/  UIADD3 UR26, UPT, UPT, UR22, 0x1, URZ ;  /* 0x00000001161a7890 */ /* 0x000fe2000fffe0ff */
[----:B------:R-:W-:Y:S01]  /*24e0*/  UMOV UR47, 0x30000 ;  /* 0x00030000002f7882 */ /* 0x000fe20000000000 */
[----:B------:R-:W-:Y:S01]  /*24f0*/  UMOV UR48, 0x0 ;  /* 0x0000000000307882 */ /* 0x000fe20000000000 */
[----:B------:R-:W-:Y:S01]  /*2500*/  UMOV UR49, 0x10000000 ;  /* 0x1000000000317882 */ /* 0x000fe20000000000 */
[----:B------:R-:W-:Y:S02]  /*2510*/  UMOV UR17, UR9 ;  /* 0x0000000900117c82 */ /* 0x000fe40008000000 */
[----:B------:R2:W-:Y:S03]  /*2520*/  UTMALDG.5D.MULTICAST [UR16], [UR32], UR47, desc[UR48] ;  /* 0x00003010200073b4 */ /* 0x0005e6000802182f */
[----:B------:R-:W-:Y:S04]  /*2530*/  @UP2 UIADD3 UR28, UPT, UPT, UR21, URZ, URZ ;  /* 0x000000ff151c2290 */ /* 0x000fe8000fffe0ff */
[----:B------:R-:W-:Y:S11]  /*2540*/  UISETP.NE.AND UP1, UPT, UR28, UR40, UPT ;  /* 0x000000281c00728c */ /* 0x000ff6000bf25270 */
[----:B------:R-:W-:Y:S04]  /*2550*/  @UP1 UIADD3 UR26, UPT, UPT, UR22, URZ, URZ ;  /* 0x000000ff161a1290 */ /* 0x000fe8000fffe0ff */
[----:B------:R-:W-:Y:S02]  /*2560*/  UISETP.NE.AND UP0, UPT, UR26, UR41, UPT ;  /* 0x000000291a00728c */ /* 0x000fe4000bf05270 */
[----:B----4-:R-:W-:Y:S09]  /*2570*/  UIADD3 UR8, UPT, UPT, UR27, 0x1, URZ ;  /* 0x000000011b087890 */ /* 0x010ff2000fffe0ff */
[----:B------:R-:W-:Y:S02]  /*2580*/  @UP0 UIADD3 UR8, UPT, UPT, UR27, URZ, URZ ;  /* 0x000000ff1b080290 */ /* 0x000fe4000fffe0ff */
[----:B------:R-:W-:Y:S05]  /*2590*/  UIADD3 UR7, UPT, UPT, UR36, -0x1, URZ ;  /* 0xffffffff24077890 */ /* 0x000fea000fffe0ff */
[----:B------:R-:W-:Y:S01]  /*25a0*/  UMOV UR27, UR8 ;  /* 0x00000008001b7c82 */ /* 0x000fe20008000000 */
[----:B--2---:R-:W-:Y:S02]  /*25b0*/  USEL UR22, UR26, URZ, UP0 ;  /* 0x000000ff1a167287 */ /* 0x004fe40008000000 */
[----:B------:R-:W-:Y:S02]  /*25c0*/  UISETP.GT.U32.AND UP0, UPT, UR36, 0x1, UPT ;  /* 0x000000012400788c */ /* 0x000fe4000bf04070 */
[----:B------:R-:W-:Y:S02]  /*25d0*/  USEL UR20, UR31, URZ, UP2 ;  /* 0x000000ff1f147287 */ /* 0x000fe40009000000 */
[----:B------:R-:W-:Y:S01]  /*25e0*/  USEL UR21, UR28, URZ, UP1 ;  /* 0x000000ff1c157287 */ /* 0x000fe20008800000 */
[----:B------:R-:W-:Y:S01]  /*25f0*/  UMOV UR36, UR7 ;  /* 0x0000000700247c82 */ /* 0x000fe20008000000 */
[----:B------:R-:W-:Y:S03]  /*2600*/  UMOV UR7, UR30 ;  /* 0x0000001e00077c82 */ /* 0x000fe60008000000 */
[----:B-1----:R-:W-:Y:S07]  /*2610*/  BRA.U UP0, `(.L_x_36) ;  /* 0xfffffffd00047547 */ /* 0x002fee000b83ffff */
.L_x_30:
[----:B------:R-:W-:Y:S01]  /*2620*/  SHF.L.U32 R5, R2, 0x1f, RZ ;  /* 0x0000001f02057819 */ /* 0x000fe200000006ff */
[----:B------:R-:W-:-:S03]  /*2630*/  NOP ;  /* 0x0000000000007918 */ /* 0x000fc60000000000 */
[----:B--23--:R-:W2:Y:S02]  /*2640*/  SYNCS.PHASECHK.TRANS64.TRYWAIT P0, [UR29+0x140], R5 ;  /* 0x00014005ff0075a7 */ /* 0x00cea4000800111d */
[----:B--2---:R-:W-:Y:S05]  /*2650*/  @!P0 BRA `(.L_x_37) ;  /* 0x0000006000248947 */ /* 0x004fea0003800000 */
.L_x_122:
[----:B-1----:R-:W1:Y:S01]  /*2660*/  LDS.128 R4, [UR29+0x180] ;  /* 0x0001801dff047984 */ /* 0x002e620008000c00 */
[----:B------:R-:W-:Y:S02]  /*2670*/  UIADD3 UR4, UPT, UPT, UR29, 0x148, URZ ;  /* 0x000001481d047890 */ /* 0x000fe4000fffe0ff */
[----:B------:R-:W-:Y:S01]  /*2680*/  UISETP.GE.AND UP0, UPT, UR39, 0x1, UPT ;  /* 0x000000012700788c */ /* 0x000fe2000bf06270 */
[----:B------:R-:W-:Y:S01]  /*2690*/  @!PT LDS RZ, [RZ] ;  /* 0x00000000fffff984 */ /* 0x000fe20000000800 */
[----:B------:R-:W-:Y:S01]  /*26a0*/  @!PT LDS RZ, [RZ] ;  /* 0x00000000fffff984 */ /* 0x000fe20000000800 */
[----:B------:R-:W-:Y:S01]  /*26b0*/  @!PT LDS RZ, [RZ] ;  /* 0x00000000fffff984 */ /* 0x000fe20000000800 */
[----:B------:R-:W-:Y:S01]  /*26c0*/  @!PT LDS RZ, [RZ] ;  /* 0x00000000fffff984 */ /* 0x000fe20000000800 */
[----:B------:R2:W-:Y:S06]  /*26d0*/  MEMBAR.ALL.CTA ;  /* 0x0000000000007992 */ /* 0x0005ec0000008000 */
[----:B--2---:R-:W2:Y:S01]  /*26e0*/  FENCE.VIEW.ASYNC.S ;  /* 0x00000000000073c6 */ /* 0x004ea20000000000 */
[----:B------:R-:W-:-:S09]  /*26f0*/  UPRMT UR4, URZ, 0x654, UR4 ;  /* 0x00000654ff047896 */ /* 0x000fd20008000004 */
[----:B--2---:R-:W-:Y:S01]  /*2700*/  SYNCS.ARRIVE.TRANS64.RED.A1T0 RZ, [UR4], RZ ;  /* 0x000000ffffff79a7 */ /* 0x004fe20008100404 */
[----:B-1----:R-:W-:-:S13]  /*2710*/  LOP3.LUT P0, RZ, R6, 0x1, RZ, 0xc0, !PT ;  /* 0x0000000106ff7812 */ /* 0x002fda000780c0ff */
[----:B------:R-:W-:Y:S01]  /*2720*/  VOTEU.ANY UP1, P0 ;  /* 0x0000000000ff7886 */ /* 0x000fe20000020100 */
[----:B------:R-:W-:-:S13]  /*2730*/  PLOP3.LUT P0, PT, PT, PT, UP1, 0x80, 0x8 ;  /* 0x000000000008781c */ /* 0x000fda0003f0f018 */
[----:B------:R-:W-:Y:S02]  /*2740*/  @P0 MOV R0, R4 ;  /* 0x0000000400000202 */ /* 0x000fe40000000f00 */
[----:B------:R-:W-:Y:S02]  /*2750*/  @P0 LOP3.LUT R4, R5, 0xffff, RZ, 0xc0, !PT ;  /* 0x0000ffff05040812 */ /* 0x000fe400078ec0ff */
[----:B------:R-:W-:Y:S02]  /*2760*/  @P0 R2UR UR6, R0 ;  /* 0x00000000000602ca */ /* 0x000fe400000e0000 */
[----:B------:R-:W-:-:S11]  /*2770*/  @P0 R2UR UR5, R4 ;  /* 0x00000000040502ca */ /* 0x000fd600000e0000 */
[----:B------:R-:W-:Y:S02]  /*2780*/  @UP1 UMOV UR52, UR6 ;  /* 0x0000000600341c82 */ /* 0x000fe40008000000 */
[----:B------:R-:W-:Y:S01]  /*2790*/  @UP1 UMOV UR51, UR5 ;  /* 0x0000000500331c82 */ /* 0x000fe20008000000 */
[----:B------:R-:W-:Y:S05]  /*27a0*/  BRA.U !UP0, `(.L_x_38) ;  /* 0x0000000108d47547 */ /* 0x000fea000b800000 */
[----:B------:R-:W1:Y:S01]  /*27b0*/  LDCU.128 UR16, c[0x0][0xc10] ;  /* 0x00018200ff1077ac */ /* 0x000e620008000c00 */
[----:B------:R-:W2:Y:S01]  /*27c0*/  LDCU UR21, c[0x0][0xc20] ;  /* 0x00018400ff1577ac */ /* 0x000ea20008000800 */
[----:B------:R-:W3:Y:S01]  /*27d0*/  LDCU UR20, c[0x0][0xc0c] ;  /* 0x00018180ff1477ac */ /* 0x000ee20008000800 */
[----:B------:R-:W4:Y:S01]  /*27e0*/  LDCU.64 UR12, c[0x0][0xc28] ;  /* 0x00018500ff0c77ac */ /* 0x000f220008000a00 */
[----:B------:R-:W-:Y:S02]  /*27f0*/  UISETP.NE.AND UP3, UPT, UR39, 0x1, UPT ;  /* 0x000000012700788c */ /* 0x000fe4000bf65270 */
[----:B-1----:R-:W-:Y:S02]  /*2800*/  UIMAD.WIDE.U32 UR4, UR55, UR19, URZ ;  /* 0x00000013370472a5 */ /* 0x002fe4000f8e00ff */
[----:B------:R-:W-:Y:S02]  /*2810*/  UIMAD.WIDE.U32 UR6, UR56, UR16, URZ ;  /* 0x00000010380672a5 */ /* 0x000fe4000f8e00ff */
[----:B------:R-:W-:-:S02]  /*2820*/  UISETP.NE.AND UP0, UPT, UR18, 0x1, UPT ;  /* 0x000000011200788c */ /* 0x000fc4000bf05270 */
[----:B------:R-:W-:Y:S01]  /*2830*/  UIMAD.WIDE.U32 UR14, UR51, UR19, URZ ;  /* 0x00000013330e72a5 */ /* 0x000fe2000f8e00ff */
[----:B------:R-:W-:Y:S01]  /*2840*/  UMOV UR4, UR5 ;  /* 0x0000000500047c82 */ /* 0x000fe20008000000 */
[----:B---3--:R-:W-:Y:S02]  /*2850*/  UISETP.NE.AND UP2, UPT, UR20, 0x1, UPT ;  /* 0x000000011400788c */ /* 0x008fe4000bf45270 */
[----:B--2---:R-:W-:Y:S02]  /*2860*/  USHF.R.U32.HI UR5, URZ, UR21, UR4 ;  /* 0x00000015ff057299 */ /* 0x004fe40008011604 */
[----:B------:R-:W-:Y:S01]  /*2870*/  UIMAD.WIDE.U32 UR10, UR52, UR16, URZ ;  /* 0x00000010340a72a5 */ /* 0x000fe2000f8e00ff */
[----:B------:R-:W-:Y:S01]  /*2880*/  UMOV UR4, UR7 ;  /* 0x0000000700047c82 */ /* 0x000fe20008000000 */
[----:B------:R-:W-:Y:S02]  /*2890*/  USEL UR5, UR55, UR5, !UP0 ;  /* 0x0000000537057287 */ /* 0x000fe4000c000000 */
[----:B------:R-:W-:-:S02]  /*28a0*/  USHF.R.U32.HI UR4, URZ, UR17, UR4 ;  /* 0x00000011ff047299 */ /* 0x000fc40008011604 */
[----:B----4-:R-:W-:Y:S02]  /*28b0*/  UIMAD.WIDE.U32 UR8, UR5, UR12, URZ ;  /* 0x0000000c050872a5 */ /* 0x010fe4000f8e00ff */
[----:B------:R-:W-:Y:S01]  /*28c0*/  USEL UR6, UR56, UR4, !UP2 ;  /* 0x0000000438067287 */ /* 0x000fe2000d000000 */
[----:B------:R-:W-:Y:S02]  /*28d0*/  UMOV UR10, UR11 ;  /* 0x0000000b000a7c82 */ /* 0x000fe40008000000 */
[----:B------:R-:W-:Y:S01]  /*28e0*/  UMOV UR4, UR15 ;  /* 0x0000000f00047c82 */ /* 0x000fe20008000000 */
[----:B------:R-:W-:Y:S01]  /*28f0*/  UIMAD.WIDE.U32 UR14, UR6, UR12, URZ ;  /* 0x0000000c060e72a5 */ /* 0x000fe2000f8e00ff */
[----:B------:R-:W-:Y:S01]  /*2900*/  UMOV UR8, UR9 ;  /* 0x0000000900087c82 */ /* 0x000fe20008000000 */
[----:B------:R-:W-:Y:S02]  /*2910*/  USHF.R.U32.HI UR4, URZ, UR21, UR4 ;  /* 0x00000015ff047299 */ /* 0x000fe40008011604 */
[----:B------:R-:W-:-:S03]  /*2920*/  @UP3 USHF.R.U32.HI UR5, URZ, UR13, UR8 ;  /* 0x0000000dff053299 */ /* 0x000fc60008011608 */
[----:B------:R-:W-:Y:S01]  /*2930*/  UMOV UR14, UR15 ;  /* 0x0000000f000e7c82 */ /* 0x000fe20008000000 */
[----:B------:R-:W-:Y:S02]  /*2940*/  USHF.R.U32.HI UR17, URZ, UR17, UR10 ;  /* 0x00000011ff117299 */ /* 0x000fe4000801160a */
[----:B------:R-:W-:Y:S02]  /*2950*/  USEL UR4, UR51, UR4, !UP0 ;  /* 0x0000000433047287 */ /* 0x000fe4000c000000 */
[----:B------:R-:W-:Y:S02]  /*2960*/  @UP3 USHF.R.U32.HI UR6, URZ, UR13, UR14 ;  /* 0x0000000dff063299 */ /* 0x000fe4000801160e */
[----:B------:R-:W-:Y:S02]  /*2970*/  UIMAD UR7, UR39, UR5, URZ ;  /* 0x00000005270772a4 */ /* 0x000fe4000f8e02ff */
[----:B------:R-:W-:Y:S02]  /*2980*/  USEL UR5, UR52, UR17, !UP2 ;  /* 0x0000001134057287 */ /* 0x000fe4000d000000 */
[----:B------:R-:W-:-:S02]  /*2990*/  UIMAD UR10, UR39, UR6, URZ ;  /* 0x00000006270a72a4 */ /* 0x000fc4000f8e02ff */
[----:B------:R-:W-:Y:S02]  /*29a0*/  UISETP.GE.AND UP0, UPT, UR4, UR7, UPT ;  /* 0x000000070400728c */ /* 0x000fe4000bf06270 */
[----:B------:R-:W-:Y:S02]  /*29b0*/  UIMAD.WIDE.U32 UR8, UR4, UR12, URZ ;  /* 0x0000000c040872a5 */ /* 0x000fe4000f8e00ff */
[----:B------:R-:W-:Y:S02]  /*29c0*/  UISETP.GE.OR UP0, UPT, UR5, UR10, UP0 ;  /* 0x0000000a0500728c */ /* 0x000fe40008706670 */
[----:B------:R-:W-:-:S03]  /*29d0*/  UIMAD.WIDE.U32 UR10, UR5, UR12, URZ ;  /* 0x0000000c050a72a5 */ /* 0x000fc6000f8e00ff */
[----:B------:R-:W-:Y:S01]  /*29e0*/  UMOV UR7, UR9 ;  /* 0x0000000900077c82 */ /* 0x000fe20008000000 */
[----:B------:R-:W-:Y:S02]  /*29f0*/  UIADD3 UR9, UPT, UPT, -UR4, URZ, URZ ;  /* 0x000000ff04097290 */ /* 0x000fe4000fffe1ff */
[----:B------:R-:W-:Y:S02]  /*2a00*/  USHF.R.U32.HI UR7, URZ, UR13, UR7 ;  /* 0x0000000dff077299 */ /* 0x000fe40008011607 */
[----:B------:R-:W-:Y:S02]  /*2a10*/  UIMAD UR10, UR18, UR9, UR51 ;  /* 0x00000009120a72a4 */ /* 0x000fe4000f8e0233 */
[----:B------:R-:W-:Y:S01]  /*2a20*/  USEL UR7, UR4, UR7, !UP3 ;  /* 0x0000000704077287 */ /* 0x000fe2000d800000 */
[----:B------:R-:W-:Y:S01]  /*2a30*/  @!UP0 UMOV UR8, UR11 ;  /* 0x0000000b00088c82 */ /* 0x000fe20008000000 */
[----:B------:R-:W-:Y:S02]  /*2a40*/  UIADD3 UR11, UPT, UPT, -UR5, URZ, URZ ;  /* 0x000000ff050b7290 */ /* 0x000fe4000fffe1ff */
[----:B------:R-:W-:-:S02]  /*2a50*/  @!UP0 USHF.R.U32.HI UR8, URZ, UR13, UR8 ;  /* 0x0000000dff088299 */ /* 0x000fc40008011608 */
[----:B------:R-:W-:Y:S02]  /*2a60*/  UIADD3 UR9, UPT, UPT, -UR7, URZ, URZ ;  /* 0x000000ff07097290 */ /* 0x000fe4000fffe1ff */
[----:B------:R-:W-:Y:S02]  /*2a70*/  @!UP0 USEL UR8, UR5, UR8, !UP3 ;  /* 0x0000000805088287 */ /* 0x000fe4000d800000 */
[----:B------:R-:W-:Y:S02]  /*2a80*/  UIMAD UR9, UR39, UR9, UR4 ;  /* 0x00000009270972a4 */ /* 0x000fe4000f8e0204 */
[----:B------:R-:W-:Y:S02]  /*2a90*/  @!UP0 UIADD3 UR7, UPT, UPT, UR7, -UR8, URZ ;  /* 0x8000000807078290 */ /* 0x000fe4000fffe0ff */
[----:B------:R-:W-:Y:S02]  /*2aa0*/  @!UP0 UIMAD UR8, UR9, UR6, UR8 ;  /* 0x00000006090882a4 */ /* 0x000fe4000f8e0208 */
[----:B------:R-:W-:-:S02]  /*2ab0*/  @!UP0 UIMAD UR4, UR39, UR7, UR5 ;  /* 0x00000007270482a4 */ /* 0x000fc4000f8e0205 */
[----:B------:R-:W-:Y:S02]  /*2ac0*/  UIMAD UR6, UR20, UR11, UR52 ;  /* 0x0000000b140672a4 */ /* 0x000fe4000f8e0234 */
[----:B------:R-:W-:Y:S01]  /*2ad0*/  UIMAD UR51, UR4, UR18, UR10 ;  /* 0x00000012043372a4 */ /* 0x000fe2000f8e020a */
[----:B------:R-:W-:Y:S02]  /*2ae0*/  @!UP0 UMOV UR5, UR8 ;  /* 0x0000000800058c82 */ /* 0x000fe40008000000 */
[----:B------:R-:W-:-:S12]  /*2af0*/  UIMAD UR52, UR5, UR20, UR6 ;  /* 0x00000014053472a4 */ /* 0x000fd8000f8e0206 */
.L_x_38:
[----:B------:R-:W1:Y:S02]  /*2b00*/  LDCU UR4, c[0x0][0xc30] ;  /* 0x00018600ff0477ac */ /* 0x000e640008000800 */
[----:B-1----:R-:W-:-:S09]  /*2b10*/  UISETP.NE.AND UP0, UPT, UR4, 0x1, UPT ;  /* 0x000000010400788c */ /* 0x002fd2000bf05270 */
[----:B------:R-:W-:Y:S05]  /*2b20*/  BRA.U UP0, `(.L_x_39) ;  /* 0x0000000100447547 */ /* 0x000fea000b800000 */
[----:B------:R-:W1:Y:S01]  /*2b30*/  LDCU.128 UR8, c[0x0][0xc10] ;  /* 0x00018200ff0877ac */ /* 0x000e620008000c00 */
[----:B------:R-:W2:Y:S01]  /*2b40*/  LDCU UR12, c[0x0][0xc0c] ;  /* 0x00018180ff0c77ac */ /* 0x000ea20008000800 */
[----:B------:R-:W3:Y:S01]  /*2b50*/  LDCU UR13, c[0x0][0xc20] ;  /* 0x00018400ff0d77ac */ /* 0x000ee20008000800 */
[----:B-1----:R-:W-:Y:S02]  /*2b60*/  UIMAD.WIDE.U32 UR6, UR52, UR8, URZ ;  /* 0x00000008340672a5 */ /* 0x002fe4000f8e00ff */
[----:B------:R-:W-:Y:S02]  /*2b70*/  UIMAD.WIDE.U32 UR4, UR51, UR11, URZ ;  /* 0x0000000b330472a5 */ /* 0x000fe4000f8e00ff */
[----:B--2---:R-:W-:Y:S02]  /*2b80*/  UISETP.NE.AND UP2, UPT, UR12, 0x1, UPT ;  /* 0x000000010c00788c */ /* 0x004fe4000bf45270 */
[----:B------:R-:W-:Y:S01]  /*2b90*/  UISETP.NE.AND UP0, UPT, UR10, 0x1, UPT ;  /* 0x000000010a00788c */ /* 0x000fe2000bf05270 */
[----:B------:R-:W-:-:S02]  /*2ba0*/  UMOV UR6, UR7 ;  /* 0x0000000700067c82 */ /* 0x000fc40008000000 */
[----:B------:R-:W-:Y:S01]  /*2bb0*/  UMOV UR4, UR5 ;  /* 0x0000000500047c82 */ /* 0x000fe20008000000 */
[----:B------:R-:W-:Y:S02]  /*2bc0*/  USHF.R.U32.HI UR6, URZ, UR9, UR6 ;  /* 0x00000009ff067299 */ /* 0x000fe40008011606 */
[----:B---3--:R-:W-:Y:S02]  /*2bd0*/  USHF.R.U32.HI UR4, URZ, UR13, UR4 ;  /* 0x0000000dff047299 */ /* 0x008fe40008011604 */
[----:B------:R-:W-:Y:S02]  /*2be0*/  USEL UR5, UR52, UR6, !UP2 ;  /* 0x0000000634057287 */ /* 0x000fe4000d000000 */
[----:B------:R-:W-:-:S04]  /*2bf0*/  USEL UR4, UR51, UR4, !UP0 ;  /* 0x0000000433047287 */ /* 0x000fc8000c000000 */
[----:B------:R-:W-:Y:S02]  /*2c00*/  UIADD3 UR6, UPT, UPT, UR5, -UR4, URZ ;  /* 0x8000000405067290 */ /* 0x000fe4000fffe0ff */
[----:B------:R-:W-:Y:S02]  /*2c10*/  UIADD3 UR4, UPT, UPT, -UR5, UR4, URZ ;  /* 0x0000000405047290 */ /* 0x000fe4000fffe1ff */
[----:B------:R-:W-:Y:S02]  /*2c20*/  UIMAD UR51, UR6, UR10, UR51 ;  /* 0x0000000a063372a4 */ /* 0x000fe4000f8e0233 */
[----:B------:R-:W-:-:S12]  /*2c30*/  UIMAD UR52, UR4, UR12, UR52 ;  /* 0x0000000c043472a4 */ /* 0x000fd8000f8e0234 */
.L_x_39:
[----:B------:R-:W-:Y:S01]  /*2c40*/  R2UR UR5, R86 ;  /* 0x00000000560572ca */ /* 0x000fe200000e0000 */
[----:B------:R-:W-:Y:S01]  /*2c50*/  UMOV UR31, UR42 ;  /* 0x0000002a001f7c82 */ /* 0x000fe20008000000 */
[----:B------:R-:W-:Y:S02]  /*2c60*/  R2UR UR4, R73 ;  /* 0x00000000490472ca */ /* 0x000fe400000e0000 */
[----:B------:R-:W-:Y:S02]  /*2c70*/  PLOP3.LUT P1, PT, PT, PT, PT, 0x80, 0x8 ;  /* 0x000000000008781c */ /* 0x000fe40003f2f070 */
[----:B------:R-:W-:-:S07]  /*2c80*/  LOP3.LUT R2, R2, 0x1, RZ, 0x3c, !PT ;  /* 0x0000000102027812 */ /* 0x000fce00078e3cff */
[----:B------:R-:W-:Y:S02]  /*2c90*/  UIADD3 UR50, UPT, UPT, UR52, UR5, URZ ;  /* 0x0000000534327290 */ /* 0x000fe4000fffe0ff */
[----:B------:R-:W-:Y:S01]  /*2ca0*/  UIADD3 UR24, UPT, UPT, UR51, UR4, URZ ;  /* 0x0000000433187290 */ /* 0x000fe2000fffe0ff */
[----:B------:R-:W-:Y:S11]  /*2cb0*/  BRA.U UP1, `(.L_x_40) ;  /* 0xffffffe901d87547 */ /* 0x000ff6000b83ffff */
[----:B------:R-:W-:Y:S01]  /*2cc0*/  UIADD3 UR29, UPT, UPT, UR29, 0x88, URZ ;  /* 0x000000881d1d7890 */ /* 0x000fe2000fffe0ff */
[----:B------:R-:W-:-:S03]  /*2cd0*/  SHF.L.U32 R5, R3, 0x1f, RZ ;  /* 0x0000001f03057819 */ /* 0x000fc600000006ff */
[----:B------:R-:W-:-:S09]  /*2ce0*/  ULEA UR4, UR30, UR29, 0x3 ;  /* 0x0000001d1e047291 */ /* 0x000fd2000f8e18ff */
[----:B------:R-:W1:Y:S02]  /*2cf0*/  SYNCS.PHASECHK.TRANS64.TRYWAIT P0, [UR4], R5 ;  /* 0x00000005ff0075a7 */ /* 0x000e640008001104 */
[----:B-1----:R-:W-:Y:S05]  /*2d00*/  @!P0 BRA `(.L_x_41) ;  /* 0x0000005800908947 */ /* 0x002fea0003800000 */
.L_x_124:
[----:B------:R-:W-:-:S04]  /*2d10*/  UIADD3 UR4, UPT, UPT, UR30, 0x1, URZ ;  /* 0x000000011e047890 */ /* 0x000fc8000fffe0ff */
[----:B------:R-:W-:-:S04]  /*2d20*/  UISETP.NE.AND UP0, UPT, UR4, 0x11, UPT ;  /* 0x000000110400788c */ /* 0x000fc8000bf05270 */
[----:B------:R-:W-:Y:S02]  /*2d30*/  USEL UR6, URZ, 0x1, UP0 ;  /* 0x00000001ff067887 */ /* 0x000fe40008000000 */
[----:B------:R-:W-:-:S04]  /*2d40*/  USEL UR4, UR4, URZ, UP0 ;  /* 0x000000ff04047287 */ /* 0x000fc80008000000 */
[----:B------:R-:W-:Y:S01]  /*2d50*/  ULEA UR5, UR4, UR29, 0x3 ;  /* 0x0000001d04057291 */ /* 0x000fe2000f8e18ff */
[----:B------:R-:W-:-:S04]  /*2d60*/  LOP3.LUT R2, R3, UR6, RZ, 0x3c, !PT ;  /* 0x0000000603027c12 */ /* 0x000fc8000f8e3cff */
[----:B------:R-:W-:-:S04]  /*2d70*/  SHF.L.U32 R3, R2, 0x1f, RZ ;  /* 0x0000001f02037819 */ /* 0x000fc800000006ff */
[----:B------:R-:W2:Y:S02]  /*2d80*/  SYNCS.PHASECHK.TRANS64.TRYWAIT P0, [UR5], R3 ;  /* 0x00000003ff0075a7 */ /* 0x000ea40008001105 */
[----:B--2---:R-:W-:Y:S05]  /*2d90*/  @!P0 BRA `(.L_x_42) ;  /* 0x0000005800848947 */ /* 0x004fea0003800000 */
.L_x_126:
[----:B------:R-:W-:-:S04]  /*2da0*/  UIADD3 UR4, UPT, UPT, UR4, 0x1, URZ ;  /* 0x0000000104047890 */ /* 0x000fc8000fffe0ff */
[----:B------:R-:W-:-:S04]  /*2db0*/  UISETP.NE.AND UP0, UPT, UR4, 0x11, UPT ;  /* 0x000000110400788c */ /* 0x000fc8000bf05270 */
[----:B------:R-:W-:Y:S02]  /*2dc0*/  USEL UR6, URZ, 0x1, UP0 ;  /* 0x00000001ff067887 */ /* 0x000fe40008000000 */
[----:B------:R-:W-:-:S04]  /*2dd0*/  USEL UR4, UR4, URZ, UP0 ;  /* 0x000000ff04047287 */ /* 0x000fc80008000000 */
[----:B------:R-:W-:Y:S01]  /*2de0*/  ULEA UR5, UR4, UR29, 0x3 ;  /* 0x0000001d04057291 */ /* 0x000fe2000f8e18ff */
[----:B------:R-:W-:-:S04]  /*2df0*/  LOP3.LUT R2, R2, UR6, RZ, 0x3c, !PT ;  /* 0x0000000602027c12 */ /* 0x000fc8000f8e3cff */
[----:B-1----:R-:W-:-:S04]  /*2e00*/  SHF.L.U32 R3, R2, 0x1f, RZ ;  /* 0x0000001f02037819 */ /* 0x002fc800000006ff */
[----:B------:R-:W1:Y:S02]  /*2e10*/  SYNCS.PHASECHK.TRANS64.TRYWAIT P0, [UR5], R3 ;  /* 0x00000003ff0075a7 */ /* 0x000e640008001105 */
[----:B-1----:R-:W-:Y:S05]  /*2e20*/  @!P0 BRA `(.L_x_43) ;  /* 0x0000005800788947 */ /* 0x002fea0003800000 */
.L_x_128:
        /* <DEDUP_REMOVED lines=9> */
.L_x_130:
        /* <DEDUP_REMOVED lines=9> */
.L_x_132:
        /* <DEDUP_REMOVED lines=9> */
.L_x_134:
        /* <DEDUP_REMOVED lines=9> */
.L_x_136:
        /* <DEDUP_REMOVED lines=9> */
.L_x_138:
        /* <DEDUP_REMOVED lines=9> */
.L_x_140:
        /* <DEDUP_REMOVED lines=9> */
.L_x_142:
        /* <DEDUP_REMOVED lines=9> */
.L_x_144:
        /* <DEDUP_REMOVED lines=9> */
.L_x_146:
        /* <DEDUP_REMOVED lines=9> */
.L_x_148:
        /* <DEDUP_REMOVED lines=9> */
.L_x_150:
        /* <DEDUP_REMOVED lines=9> */
.L_x_152:
        /* <DEDUP_REMOVED lines=9> */
.L_x_154:
[----:B------:R-:W-:-:S04]  /*3580*/  UIADD3 UR4, UPT, UPT, UR4, 0x1, URZ ;  /* 0x0000000104047890 */ /* 0x000fc8000fffe0ff */
[----:B------:R-:W-:-:S04]  /*3590*/  UISETP.NE.AND UP0, UPT, UR4, 0x11, UPT ;  /* 0x000000110400788c */ /* 0x000fc8000bf05270 */
[----:B------:R-:W-:Y:S02]  /*35a0*/  USEL UR5, URZ, 0x1, UP0 ;  /* 0x00000001ff057887 */ /* 0x000fe40008000000 */
[----:B------:R-:W-:-:S04]  /*35b0*/  USEL UR4, UR4, URZ, UP0 ;  /* 0x000000ff04047287 */ /* 0x000fc80008000000 */
[----:B------:R-:W-:Y:S01]  /*35c0*/  ULEA UR4, UR4, UR29, 0x3 ;  /* 0x0000001d04047291 */ /* 0x000fe2000f8e18ff */
[----:B-1----:R-:W-:-:S04]  /*35d0*/  LOP3.LUT R3, R2, UR5, RZ, 0x3c, !PT ;  /* 0x0000000502037c12 */ /* 0x002fc8000f8e3cff */
[----:B------:R-:W-:Y:S01]  /*35e0*/  SHF.L.U32 R3, R3, 0x1f, RZ ;  /* 0x0000001f03037819 */ /* 0x000fe200000006ff */
[----:B------:R-:W-:-:S07]  /*35f0*/  IMAD.U32 R0, RZ, RZ, UR4 ;  /* 0x00000004ff007e24 */ /* 0x000fce000f8e00ff */
.L_x_57:
[----:B-1----:R1:W2:Y:S02]  /*3600*/  SYNCS.PHASECHK.TRANS64.TRYWAIT P0, [R0+URZ], R3 ;  /* 0x00000003000075a7 */ /* 0x0022a400080011ff */
[----:B--2---:R-:W-:Y:S05]  /*3610*/  @!P0 NANOSLEEP.SYNCS 0x989680 ;  /* 0x009896800000895d */ /* 0x004fea0003900000 */
[----:B------:R-:W2:Y:S02]  /*3620*/  @!P0 SYNCS.PHASECHK.TRANS64 P0, [R0+URZ], R3 ;  /* 0x00000003000085a7 */ /* 0x000ea400080010ff */
[----:B--2---:R-:W-:Y:S05]  /*3630*/  @P0 EXIT ;  /* 0x000000000000094d */ /* 0x004fea0003800000 */
[----:B------:R-:W-:Y:S05]  /*3640*/  BRA `(.L_x_57) ;  /* 0xfffffffc00ec7947 */ /* 0x000fea000383ffff */
.L_x_22:
[----:B------:R-:W1:Y:S02]  /*3650*/  S2UR UR4, SR_CgaCtaId ;  /* 0x00000000000479c3 */ /* 0x000e640000008800 */
[----:B-1----:R-:W-:-:S04]  /*3660*/  UISETP.NE.AND UP0, UPT, UR4, URZ, UPT ;  /* 0x000000ff0400728c */ /* 0x002fc8000bf05270 */
[----:B------:R-:W-:-:S09]  /*3670*/  UISETP.NE.OR UP0, UPT, UR18, 0x1, UP0 ;  /* 0x000000011200788c */ /* 0x000fd20008705670 */
[----:B------:R-:W-:Y:S05]  /*3680*/  BRA.U UP0, `(.L_x_58) ;  /* 0x0000000100b47547 */ /* 0x000fea000b800000 */
[----:B------:R-:W1:Y:S01]  /*3690*/  S2UR UR5, SR_CgaCtaId ;  /* 0x00000000000579c3 */ /* 0x000e620000008800 */
[----:B------:R-:W-:Y:S01]  /*36a0*/  UMOV UR4, 0x400 ;  /* 0x0000040000047882 */ /* 0x000fe20000000000 */
[----:B------:R-:W-:Y:S01]  /*36b0*/  HFMA2 R3, -RZ, RZ, 0, 5.9604644775390625e-08 ;  /* 0x00000001ff037431 */ /* 0x000fe200000001ff */
[----:B------:R-:W-:Y:S01]  /*36c0*/  ISETP.GE.U32.AND P0, PT, R0, 0x2, PT ;  /* 0x000000020000780c */ /* 0x000fe20003f06070 */
[----:B------:R-:W-:Y:S01]  /*36d0*/  IMAD.MOV.U32 R8, RZ, RZ, RZ ;  /* 0x000000ffff087224 */ /* 0x000fe200078e00ff */
[----:B-1----:R-:W-:-:S04]  /*36e0*/  ULEA UR4, UR5, UR4, 0x18 ;  /* 0x0000000405047291 */ /* 0x002fc8000f8ec0ff */
[----:B------:R-:W-:Y:S02]  /*36f0*/  UIADD3 UR5, UPT, UPT, UR4, 0x148, URZ ;  /* 0x0000014804057890 */ /* 0x000fe4000fffe0ff */
[----:B------:R-:W-:Y:S02]  /*3700*/  UIADD3 UR8, UPT, UPT, UR4, 0x140, URZ ;  /* 0x0000014004087890 */ /* 0x000fe4000fffe0ff */
[----:B------:R-:W-:-:S12]  /*3710*/  UPRMT UR5, URZ, 0x654, UR5 ;  /* 0x00000654ff057896 */ /* 0x000fd80008000005 */
.L_x_61:
[----:B------:R-:W-:Y:S01]  /*3720*/  SHF.L.U32 R7, R3, 0x1f, RZ ;  /* 0x0000001f03077819 */ /* 0x000fe200000006ff */
[----:B------:R-:W-:Y:S02]  /*3730*/  IMAD.U32 R9, RZ, RZ, UR8 ;  /* 0x00000008ff097e24 */ /* 0x000fe4000f8e00ff */
[----:B------:R-:W-:Y:S01]  /*3740*/  @!P0 IMAD.MOV.U32 R5, RZ, RZ, 0x10 ;  /* 0x00000010ff058424 */ /* 0x000fe200078e00ff */
[----:B------:R-:W1:Y:S02]  /*3750*/  SYNCS.PHASECHK.TRANS64.TRYWAIT P1, [UR4+0x148], R7 ;  /* 0x00014807ff0075a7 */ /* 0x000e640008021104 */
[----:B------:R-:W-:-:S04]  /*3760*/  PRMT R9, R0, 0x654, R9 ;  /* 0x0000065400097816 */ /* 0x000fc80000000009 */
[----:B------:R-:W-:Y:S01]  /*3770*/  SEL R2, R9, R2, !P0 ;  /* 0x0000000209027207 */ /* 0x000fe20004000000 */
[----:B-1----:R-:W-:Y:S06]  /*3780*/  @!P1 BRA `(.L_x_59) ;  /* 0x0000005400709947 */ /* 0x002fec0003800000 */
.L_x_156:
[----:B------:R-:W-:Y:S01]  /*3790*/  UIADD3 UR6, UPT, UPT, UR4, 0x180, URZ ;  /* 0x0000018004067890 */ /* 0x000fe2000fffe0ff */
[----:B------:R2:W-:Y:S01]  /*37a0*/  @!P0 SYNCS.ARRIVE.TRANS64.RED RZ, [R2+URZ], R5 ;  /* 0x0000000502ff89a7 */ /* 0x0005e200080004ff */
[----:B------:R-:W-:Y:S01]  /*37b0*/  UIADD3 UR7, UPT, UPT, UR4, 0x140, URZ ;  /* 0x0000014004077890 */ /* 0x000fe2000fffe0ff */
[----:B------:R-:W-:-:S08]  /*37c0*/  LOP3.LUT R3, R3, 0x1, RZ, 0x3c, !PT ;  /* 0x0000000103037812 */ /* 0x000fd000078e3cff */
[----:B------:R-:W-:Y:S06]  /*37d0*/  UGETNEXTWORKID.BROADCAST [UR6], [UR7] ;  /* 0x00000000060073ca */ /* 0x000fec0008000100 */
[----:B--2---:R-:W-:-:S04]  /*37e0*/  SHF.L.U32 R5, R8, 0x1f, RZ ;  /* 0x0000001f08057819 */ /* 0x004fc800000006ff */
[----:B------:R-:W2:Y:S02]  /*37f0*/  SYNCS.PHASECHK.TRANS64.TRYWAIT P1, [UR4+0x140], R5 ;  /* 0x00014005ff0075a7 */ /* 0x000ea40008021104 */
[----:B--2---:R-:W-:Y:S05]  /*3800*/  @!P1 BRA `(.L_x_60) ;  /* 0x0000005400689947 */ /* 0x004fea0003800000 */
.L_x_158:
[----:B-1----:R-:W1:Y:S01]  /*3810*/  LDS.128 R4, [UR4+0x180] ;  /* 0x00018004ff047984 */ /* 0x002e620008000c00 */
[----:B------:R-:W-:Y:S01]  /*3820*/  LOP3.LUT R8, R8, 0x1, RZ, 0x3c, !PT ;  /* 0x0000000108087812 */ /* 0x000fe200078e3cff */
[----:B------:R-:W-:Y:S01]  /*3830*/  @!PT LDS RZ, [RZ] ;  /* 0x00000000fffff984 */ /* 0x000fe20000000800 */
[----:B------:R-:W-:Y:S01]  /*3840*/  @!PT LDS RZ, [RZ] ;  /* 0x00000000fffff984 */ /* 0x000fe20000000800 */
[----:B------:R-:W-:Y:S01]  /*3850*/  @!PT LDS RZ, [RZ] ;  /* 0x00000000fffff984 */ /* 0x000fe20000000800 */
[----:B------:R-:W-:Y:S01]  /*3860*/  @!PT LDS RZ, [RZ] ;  /* 0x00000000fffff984 */ /* 0x000fe20000000800 */
[----:B------:R2:W-:Y:S06]  /*3870*/  MEMBAR.ALL.CTA ;  /* 0x0000000000007992 */ /* 0x0005ec0000008000 */
[----:B--2---:R-:W2:Y:S02]  /*3880*/  FENCE.VIEW.ASYNC.S ;  /* 0x00000000000073c6 */ /* 0x004ea40000000000 */
[----:B--2---:R-:W-:Y:S01]  /*3890*/  SYNCS.ARRIVE.TRANS64.RED.A1T0 RZ, [UR5], RZ ;  /* 0x000000ffffff79a7 */ /* 0x004fe20008100405 */
[----:B-1----:R-:W-:-:S13]  /*38a0*/  LOP3.LUT P1, RZ, R6, 0x1, RZ, 0xc0, !PT ;  /* 0x0000000106ff7812 */ /* 0x002fda000782c0ff */
[----:B------:R-:W-:Y:S05]  /*38b0*/  @P1 BRA `(.L_x_61) ;  /* 0xfffffffc00981947 */ /* 0x000fea000383ffff */
[----:B------:R-:W-:-:S04]  /*38c0*/  SHF.L.U32 R0, R3, 0x1f, RZ ;  /* 0x0000001f03007819 */ /* 0x000fc800000006ff */
[----:B------:R-:W1:Y:S02]  /*38d0*/  SYNCS.PHASECHK.TRANS64 P0, [UR4+0x148], R0 ;  /* 0x00014800ff0075a7 */ /* 0x000e640008001004 */
[----:B-1----:R-:W-:Y:S05]  /*38e0*/  @P0 EXIT ;  /* 0x000000000000094d */ /* 0x002fea0003800000 */
[----:B------:R-:W-:-:S07]  /*38f0*/  MOV R0, UR4 ;  /* 0x0000000400007c02 */ /* 0x000fce0008000f00 */
.L_x_62:
[----:B-1----:R-:W-:-:S04]  /*3900*/  SHF.L.U32 R5, R3, 0x1f, RZ ;  /* 0x0000001f03057819 */ /* 0x002fc800000006ff */
[----:B------:R1:W2:Y:S03]  /*3910*/  SYNCS.PHASECHK.TRANS64.TRYWAIT P0, [R0+URZ+0x148], R5 ;  /* 0x00014805000075a7 */ /* 0x0002a600080011ff */
[----:B--2---:R-:W-:Y:S05]  /*3920*/  @!P0 NANOSLEEP.SYNCS 0x989680 ;  /* 0x009896800000895d */ /* 0x004fea0003900000 */
[----:B------:R-:W2:Y:S02]  /*3930*/  @!P0 SYNCS.PHASECHK.TRANS64 P0, [R0+URZ+0x148], R5 ;  /* 0x00014805000085a7 */ /* 0x000ea400080010ff */
[----:B--2---:R-:W-:Y:S05]  /*3940*/  @P0 EXIT ;  /* 0x000000000000094d */ /* 0x004fea0003800000 */
[----:B------:R-:W-:Y:S05]  /*3950*/  BRA `(.L_x_62) ;  /* 0xfffffffc00e87947 */ /* 0x000fea000383ffff */
.L_x_58:
[----:B------:R-:W-:Y:S05]  /*3960*/  BRA.U UP5, `(.L_x_63) ;  /* 0x0000000d05507547 */ /* 0x000fea000b800000 */
[----:B------:R-:W1:Y:S01]  /*3970*/  S2UR UR7, SR_CgaCtaId ;  /* 0x00000000000779c3 */ /* 0x000e620000008800 */
[----:B------:R-:W-:Y:S01]  /*3980*/  UMOV UR4, 0x40 ;  /* 0x0000004000047882 */ /* 0x000fe20000000000 */
[----:B------:R-:W-:Y:S01]  /*3990*/  NOP ;  /* 0x0000000000007918 */ /* 0x000fe20000000000 */
[----:B------:R-:W-:Y:S01]  /*39a0*/  UMOV UR6, 0x400 ;  /* 0x0000040000067882 */ /* 0x000fe20000000000 */
[----:B-1----:R-:W-:Y:S02]  /*39b0*/  ULEA UR5, UR7, UR4, 0x18 ;  /* 0x0000000407057291 */ /* 0x002fe4000f8ec0ff */
[----:B------:R-:W-:-:S07]  /*39c0*/  ULEA UR6, UR7, UR6, 0x18 ;  /* 0x0000000607067291 */ /* 0x000fce000f8ec0ff */
[----:B------:R-:W1:Y:S02]  /*39d0*/  LDS.U8 R0, [UR5+0x1c] ;  /* 0x00001c05ff007984 */ /* 0x000e640008000000 */
[----:B-1----:R-:W-:-:S13]  /*39e0*/  ISETP.NE.AND P0, PT, R0, RZ, PT ;  /* 0x000000ff0000720c */ /* 0x002fda0003f05270 */
[----:B------:R-:W-:Y:S05]  /*39f0*/  @P0 BRA `(.L_x_64) ;  /* 0x0000000000580947 */ /* 0x000fea0003800000 */
[----:B------:R-:W-:-:S13]  /*3a00*/  ELECT P0, URZ, PT ;  /* 0x0000000000ff782f */ /* 0x000fda0003800000 */
[----:B------:R-:W-:Y:S05]  /*3a10*/  @!P0 BRA `(.L_x_65) ;  /* 0x0000000000608947 */ /* 0x000fea0003800000 */
[----:B------:R-:W-:Y:S01]  /*3a20*/  UMOV UR4, 0x10 ;  /* 0x0000001000047882 */ /* 0x000fe20000000000 */
[----:B------:R-:W-:Y:S01]  /*3a30*/  HFMA2 R0, -RZ, RZ, 0, 5.9604644775390625e-08 ;  /* 0x00000001ff007431 */ /* 0x000fe200000001ff */
[----:B------:R-:W-:-:S03]  /*3a40*/  MOV R3, 0xffff ;  /* 0x0000ffff00037802 */ /* 0x000fc60000000f00 */
[----:B------:R-:W-:Y:S04]  /*3a50*/  DEPBAR.LE SB1, 0x36 ;  /* 0x00009d800000791a */ /* 0x000fe80000000000 */
[----:B------:R-:W1:Y:S02]  /*3a60*/  UTCATOMSWS.FIND_AND_SET.ALIGN UP0, UR4, UR4 ;  /* 0x00000004000475e3 */ /* 0x000e640008000800 */
[----:B-1----:R-:W-:Y:S01]  /*3a70*/  MOV R4, UR4 ;  /* 0x0000000400047c02 */ /* 0x002fe20008000f00 */
[----:B------:R-:W-:Y:S06]  /*3a80*/  BRA.U UP0, `(.L_x_66) ;  /* 0x0000000100187547 */ /* 0x000fec000b800000 */
.L_x_67:
[----:B------:R-:W-:Y:S05]  /*3a90*/  NANOSLEEP 0x64 ;  /* 0x000000640000795d */ /* 0x000fea0003800000 */
[----:B------:R-:W-:-:S05]  /*3aa0*/  UMOV UR4, 0x10 ;  /* 0x0000001000047882 */ /* 0x000fca0000000000 */
[----:B------:R-:W-:Y:S04]  /*3ab0*/  DEPBAR.LE SB1, 0x36 ;  /* 0x00009d800000791a */ /* 0x000fe80000000000 */
[----:B------:R-:W1:Y:S02]  /*3ac0*/  UTCATOMSWS.FIND_AND_SET.ALIGN UP0, UR4, UR4 ;  /* 0x00000004000475e3 */ /* 0x000e640008000800 */
[----:B-1----:R-:W-:Y:S01]  /*3ad0*/  MOV R4, UR4 ;  /* 0x0000000400047c02 */ /* 0x002fe20008000f00 */
[----:B------:R-:W-:Y:S05]  /*3ae0*/  BRA.U !UP0, `(.L_x_67) ;  /* 0xfffffffd08e87547 */ /* 0x000fea000b83ffff */
.L_x_66:
[-C--:B------:R-:W-:Y:S02]  /*3af0*/  SHF.L.U32 R3, R3, R4.reuse, RZ ;  /* 0x0000000403037219 */ /* 0x080fe400000006ff */
[----:B------:R-:W-:Y:S01]  /*3b00*/  SHF.L.U32 R0, R0, R4, RZ ;  /* 0x0000000400007219 */ /* 0x000fe200000006ff */
[----:B------:R-:W-:Y:S02]  /*3b10*/  IMAD.SHL.U32 R4, R4, 0x20, RZ ;  /* 0x0000002004047824 */ /* 0x000fe400078e00ff */
[----:B------:R1:W-:Y:S04]  /*3b20*/  ATOMS.OR RZ, [UR5+0x14], R3 ;  /* 0x00001403ffff798c */ /* 0x0003e8000b000005 */
[----:B------:R1:W-:Y:S04]  /*3b30*/  ATOMS.OR RZ, [UR5+0x18], R0 ;  /* 0x00001800ffff798c */ /* 0x0003e8000b000005 */
[----:B------:R1:W-:Y:S01]  /*3b40*/  STS [UR6+0x190], R4 ;  /* 0x00019004ff007988 */ /* 0x0003e20008000806 */
[----:B------:R-:W-:Y:S05]  /*3b50*/  BRA `(.L_x_65) ;  /* 0x0000000000107947 */ /* 0x000fea0003800000 */
.L_x_64:
[----:B------:R-:W-:Y:S02]  /*3b60*/  MOV R0, 0xffffffff ;  /* 0xffffffff00007802 */ /* 0x000fe40000000f00 */
[----:B------:R-:W-:-:S03]  /*3b70*/  MOV R4, 0x3ba0 ;  /* 0x00003ba000047802 */ /* 0x000fc60000000f00 */
[----:B------:R1:W-:Y:S04]  /*3b80*/  STS [UR6+0x190], R0 ;  /* 0x00019000ff007988 */ /* 0x0003e80008000806 */
[----:B-1---5:R-:W-:Y:S05]  /*3b90*/  CALL.REL.NOINC `($__internal_1_$__cuda_sm10x_tcgen05_guardrail_trap_phase_invalid_during_alloc) ;  /* 0x0000005400ec7944 */ /* 0x022fea0003c00000 */
.L_x_65:
[----:B------:R-:W-:Y:S05]  /*3ba0*/  WARPSYNC.ALL ;  /* 0x0000000000007948 */ /* 0x000fea0003800000 */
[----:B------:R-:W2:Y:S01]  /*3bb0*/  S2UR UR4, SR_CgaCtaId ;  /* 0x00000000000479c3 */ /* 0x000ea20000008800 */
[----:B------:R-:W-:Y:S01]  /*3bc0*/  UMOV UR18, 0x400 ;  /* 0x0000040000127882 */ /* 0x000fe20000000000 */
[----:B------:R-:W-:-:S06]  /*3bd0*/  NOP ;  /* 0x0000000000007918 */ /* 0x000fcc0000000000 */
[----:B------:R-:W-:Y:S06]  /*3be0*/  BAR.ARV 0x6, 0xa0 ;  /* 0x0182800000007b1d */ /* 0x000fec0000002000 */
[----:B------:R-:W3:Y:S01]  /*3bf0*/  LDCU.64 UR6, c[0x0][0x388] ;  /* 0x00007100ff0677ac */ /* 0x000ee20008000a00 */
[----:B------:R-:W-:Y:S01]  /*3c00*/  LOP3.LUT R2, R2, 0xffff, RZ, 0xc0, !PT ;  /* 0x0000ffff02027812 */ /* 0x000fe200078ec0ff */
[----:B------:R-:W-:Y:S01]  /*3c10*/  IMAD.MOV.U32 R9, RZ, RZ, 0x1 ;  /* 0x00000001ff097424 */ /* 0x000fe200078e00ff */
[----:B------:R-:W4:Y:S02]  /*3c20*/  LDCU.64 UR8, c[0x0][0x390] ;  /* 0x00007200ff0877ac */ /* 0x000f240008000a00 */
[----:B------:R-:W-:Y:S01]  /*3c30*/  R2UR UR19, R2 ;  /* 0x00000000021372ca */ /* 0x000fe200000e0000 */
[----:B------:R-:W-:-:S02]  /*3c40*/  IMAD.MOV.U32 R8, RZ, RZ, RZ ;  /* 0x000000ffff087224 */ /* 0x000fc400078e00ff */
[----:B-1----:R-:W-:Y:S01]  /*3c50*/  IMAD.MOV.U32 R3, RZ, RZ, RZ ;  /* 0x000000ffff037224 */ /* 0x002fe200078e00ff */
[----:B------:R-:W-:Y:S01]  /*3c60*/  UMOV UR22, URZ ;  /* 0x000000ff00167c82 */ /* 0x000fe20008000000 */
[----:B--2---:R-:W-:Y:S01]  /*3c70*/  ULEA UR18, UR4, UR18, 0x18 ;  /* 0x0000001204127291 */ /* 0x004fe2000f8ec0ff */
[----:B------:R-:W-:Y:S01]  /*3c80*/  UMOV UR17, URZ ;  /* 0x000000ff00117c82 */ /* 0x000fe20008000000 */
[----:B------:R-:W-:Y:S01]  /*3c90*/  UMOV UR26, 0x0 ;  /* 0x00000000001a7882 */ /* 0x000fe20000000000 */
[----:B------:R-:W-:Y:S01]  /*3ca0*/  UMOV UR27, 0x4210010 ;  /* 0x04210010001b7882 */ /* 0x000fe20000000000 */
[----:B------:R-:W-:Y:S01]  /*3cb0*/  UMOV UR24, 0x0 ;  /* 0x0000000000187882 */ /* 0x000fe20000000000 */
[----:B------:R-:W-:Y:S01]  /*3cc0*/  UMOV UR25, 0x4210010 ;  /* 0x0421001000197882 */ /* 0x000fe20000000000 */
[----:B---3--:R-:W-:-:S03]  /*3cd0*/  UIADD3 UR4, UPT, UPT, UR6, 0x3f, URZ ;  /* 0x0000003f06047890 */ /* 0x008fc6000fffe0ff */
[----:B------:R-:W1:Y:S01]  /*3ce0*/  LDS R0, [UR18+0x190] ;  /* 0x00019012ff007984 */ /* 0x000e620008000800 */
[----:B------:R-:W-:Y:S02]  /*3cf0*/  UIADD3 UR6, UPT, UPT, UR18, 0x15400, URZ ;  /* 0x0001540012067890 */ /* 0x000fe4000fffe0ff */
[----:B------:R-:W-:Y:S02]  /*3d00*/  USHF.R.S32.HI UR5, URZ, 0x1f, UR4 ;  /* 0x0000001fff057899 */ /* 0x000fe40008011404 */
[----:B------:R-:W-:Y:S02]  /*3d10*/  USHF.R.U32.HI UR6, URZ, 0x4, UR6 ;  /* 0x00000004ff067899 */ /* 0x000fe40008011606 */
[----:B------:R-:W-:Y:S02]  /*3d20*/  ULEA.HI UR4, UR5, UR4, URZ, 0x6 ;  /* 0x0000000405047291 */ /* 0x000fe4000f8f30ff */
[----:B------:R-:W-:Y:S02]  /*3d30*/  UIADD3 UR5, UPT, UPT, UR18, 0x4400, URZ ;  /* 0x0000440012057890 */ /* 0x000fe4000fffe0ff */
[----:B------:R-:W-:-:S02]  /*3d40*/  USHF.R.S32.HI UR4, URZ, 0x6, UR4 ;  /* 0x00000006ff047899 */ /* 0x000fc40008011404 */
[----:B------:R-:W-:Y:S02]  /*3d50*/  USHF.R.U32.HI UR5, URZ, 0x4, UR5 ;  /* 0x00000004ff057899 */ /* 0x000fe40008011605 */
[----:B------:R-:W-:Y:S02]  /*3d60*/  UIMAD UR4, UR4, UR7, URZ ;  /* 0x00000007040472a4 */ /* 0x000fe4000f8e02ff */
[----:B------:R-:W-:Y:S02]  /*3d70*/  ULOP3.LUT UR5, UR5, 0x3fff, URZ, 0xc0, !UPT ;  /* 0x00003fff05057892 */ /* 0x000fe4000f8ec0ff */
[----:B----4-:R-:W-:Y:S02]  /*3d80*/  UIMAD UR4, UR4, UR8, URZ ;  /* 0x00000008040472a4 */ /* 0x010fe4000f8e02ff */
[----:B------:R-:W-:Y:S02]  /*3d90*/  ULOP3.LUT UR21, UR6, 0x3fff, URZ, 0xc0, !UPT ;  /* 0x00003fff06157892 */ /* 0x000fe4000f8ec0ff */
[----:B------:R-:W-:-:S02]  /*3da0*/  UIMAD UR7, UR4, UR9, URZ ;  /* 0x00000009040772a4 */ /* 0x000fc4000f8e02ff */
[----:B------:R-:W-:Y:S02]  /*3db0*/  UIADD3 UR4, UPT, UPT, UR18, 0x148, URZ ;  /* 0x0000014812047890 */ /* 0x000fe4000fffe0ff */
[----:B------:R-:W-:Y:S02]  /*3dc0*/  ULOP3.LUT UR20, UR5, 0x10000, URZ, 0xfc, !UPT ;  /* 0x0001000005147892 */ /* 0x000fe4000f8efcff */
[----:B------:R-:W-:Y:S02]  /*3dd0*/  UPRMT UR28, URZ, 0x654, UR4 ;  /* 0x00000654ff1c7896 */ /* 0x000fe40008000004 */
[----:B------:R-:W-:Y:S02]  /*3de0*/  UIADD3 UR29, UPT, UPT, UR7, -0x1, URZ ;  /* 0xffffffff071d7890 */ /* 0x000fe4000fffe0ff */
[----:B------:R-:W-:Y:S01]  /*3df0*/  UISETP.GE.AND UP3, UPT, UR7, 0x1, UPT ;  /* 0x000000010700788c */ /* 0x000fe2000bf66270 */
[C---:B-1----:R-:W-:Y:S01]  /*3e00*/  VIADD R5, R0.reuse, 0x80 ;  /* 0x0000008000057836 */ /* 0x042fe20000000000 */
[----:B------:R-:W-:-:S04]  /*3e10*/  LOP3.LUT R4, R0, 0xffff, RZ, 0xc0, !PT ;  /* 0x0000ffff00047812 */ /* 0x000fc800078ec0ff */
[----:B------:R-:W-:-:S05]  /*3e20*/  LOP3.LUT R5, R5, 0xffff, RZ, 0xc0, !PT ;  /* 0x0000ffff05057812 */ /* 0x000fca00078ec0ff */
[----:B------:R1:W-:Y:S02]  /*3e30*/  STL.64 [R1], R4 ;  /* 0x0000000401007387 */ /* 0x0003e40000100a00 */
.L_x_74:
[----:B-1----:R-:W-:-:S04]  /*3e40*/  SHF.L.U32 R5, R8, 0x1f, RZ ;  /* 0x0000001f08057819 */ /* 0x002fc800000006ff */
[----:B------:R-:W1:Y:S02]  /*3e50*/  SYNCS.PHASECHK.TRANS64.TRYWAIT P0, [UR18+0x140], R5 ;  /* 0x00014005ff0075a7 */ /* 0x000e640008001112 */
[----:B-12-4-:R-:W-:Y:S05]  /*3e60*/  @!P0 BRA `(.L_x_68) ;  /* 0x0000004c00e88947 */ /* 0x016fea0003800000 */
.L_x_160:
[----:B-1----:R-:W1:Y:S01]  /*3e70*/  LDS.128 R4, [UR18+0x180] ;  /* 0x00018012ff047984 */ /* 0x002e620008000c00 */
[----:B------:R-:W-:Y:S01]  /*3e80*/  ULEA UR23, UR22, UR18, 0x3 ;  /* 0x0000001216177291 */ /* 0x000fe2000f8e18ff */
[----:B------:R-:W-:Y:S01]  /*3e90*/  SHF.L.U32 R2, R9, 0x1f, RZ ;  /* 0x0000001f09027819 */ /* 0x000fe200000006ff */
[----:B------:R-:W-:Y:S01]  /*3ea0*/  @!PT LDS RZ, [RZ] ;  /* 0x00000000fffff984 */ /* 0x000fe20000000800 */
[----:B------:R-:W-:Y:S01]  /*3eb0*/  @!PT LDS RZ, [RZ] ;  /* 0x00000000fffff984 */ /* 0x000fe20000000800 */
[----:B------:R-:W-:Y:S01]  /*3ec0*/  @!PT LDS RZ, [RZ] ;  /* 0x00000000fffff984 */ /* 0x000fe20000000800 */
[----:B------:R-:W-:Y:S01]  /*3ed0*/  @!PT LDS RZ, [RZ] ;  /* 0x00000000fffff984 */ /* 0x000fe20000000800 */
[----:B------:R2:W-:Y:S06]  /*3ee0*/  MEMBAR.ALL.CTA ;  /* 0x0000000000007992 */ /* 0x0005ec0000008000 */
[----:B--2---:R-:W2:Y:S02]  /*3ef0*/  FENCE.VIEW.ASYNC.S ;  /* 0x00000000000073c6 */ /* 0x004ea40000000000 */
[----:B--2---:R-:W-:Y:S01]  /*3f00*/  SYNCS.ARRIVE.TRANS64.RED.A1T0 RZ, [UR28], RZ ;  /* 0x000000ffffff79a7 */ /* 0x004fe2000810041c */
[----:B------:R-:W2:Y:S01]  /*3f10*/  SYNCS.PHASECHK.TRANS64.TRYWAIT P0, [UR23+0x160], R2 ;  /* 0x00016002ff0075a7 */ /* 0x000ea20008001117 */
[----:B-1----:R-:W-:Y:S01]  /*3f20*/  LOP3.LUT P2, RZ, R6, 0x1, RZ, 0xc0, !PT ;  /* 0x0000000106ff7812 */ /* 0x002fe2000784c0ff */
[----:B--2---:R-:W-:-:S12]  /*3f30*/  @!P0 BRA `(.L_x_69) ;  /* 0x0000004c00cc8947 */ /* 0x004fd80003800000 */
.L_x_162:
[----:B------:R-:W-:Y:S05]  /*3f40*/  BRA.U !UP3, `(.L_x_70) ;  /* 0x000000010bc87547 */ /* 0x000fea000b800000 */
[----:B-1----:R-:W-:Y:S01]  /*3f50*/  IMAD.U32 R2, RZ, RZ, UR22 ;  /* 0x00000016ff027e24 */ /* 0x002fe2000f8e00ff */
[----:B------:R-:W-:-:S04]  /*3f60*/  ULEA UR4, UR17, UR18, 0x3 ;  /* 0x0000001211047291 */ /* 0x000fc8000f8e18ff */
[----:B------:R-:W-:Y:S02]  /*3f70*/  LEA R4, R2, R1, 0x2 ;  /* 0x0000000102047211 */ /* 0x000fe400078e10ff */
[----:B------:R-:W-:-:S04]  /*3f80*/  SHF.L.U32 R2, R3, 0x1f, RZ ;  /* 0x0000001f03027819 */ /* 0x000fc800000006ff */
[----:B------:R-:W5:Y:S01]  /*3f90*/  LDL R4, [R4] ;  /* 0x0000000004047983 */ /* 0x000f620000100800 */
[----:B------:R1:W2:Y:S01]  /*3fa0*/  SYNCS.PHASECHK.TRANS64.TRYWAIT P1, [UR4], R2 ;  /* 0x00000002ff0075a7 */ /* 0x0002a20008021104 */
[----:B------:R-:W-:Y:S01]  /*3fb0*/  UPLOP3.LUT UP2, UPT, UPT, UPT, UPT, 0x40, 0x4 ;  /* 0x000000000004789c */ /* 0x000fe20003f4e870 */
[----:B------:R-:W-:Y:S01]  /*3fc0*/  UMOV UR15, UR29 ;  /* 0x0000001d000f7c82 */ /* 0x000fe20008000000 */
[----:B------:R-:W-:-:S09]  /*3fd0*/  UMOV UR8, UR17 ;  /* 0x0000001100087c82 */ /* 0x000fd20008000000 */
.L_x_73:
[----:B------:R-:W-:Y:S01]  /*3fe0*/  ULEA UR16, UR8, UR18, 0x3 ;  /* 0x0000001208107291 */ /* 0x000fe2000f8e18ff */
[----:B--234-:R-:W-:Y:S11]  /*3ff0*/  @P1 BRA `(.L_x_71) ;  /* 0x00000000000c1947 */ /* 0x01cff60003800000 */
[----:B------:R-:W-:Y:S04]  /*4000*/  SHF.L.U32 R5, R3, 0x1f, RZ ;  /* 0x0000001f03057819 */ /* 0x000fe800000006ff */
[----:B------:R-:W2:Y:S02]  /*4010*/  SYNCS.PHASECHK.TRANS64.TRYWAIT P0, [UR16], R5 ;  /* 0x00000005ff0075a7 */ /* 0x000ea40008001110 */
[----:B--2---:R-:W-:Y:S05]  /*4020*/  @!P0 BRA `(.L_x_72) ;  /* 0x0000004c00a88947 */ /* 0x004fea0003800000 */
.L_x_71:
[----:B------:R-:W-:Y:S01]  /*4030*/  UISETP.NE.AND UP0, UPT, UR15, URZ, UPT ;  /* 0x000000ff0f00728c */ /* 0x000fe2000bf05270 */
[----:B------:R-:W-:Y:S01]  /*4040*/  PLOP3.LUT P1, PT, PT, PT, PT, 0x80, 0x8 ;  /* 0x000000000008781c */ /* 0x000fe20003f2f070 */
[----:B------:R-:W-:Y:S02]  /*4050*/  UIADD3 UR4, UPT, UPT, UR8, 0x1, URZ ;  /* 0x0000000108047890 */ /* 0x000fe4000fffe0ff */
[----:B------:R-:W-:Y:S02]  /*4060*/  ULEA UR10, UR8, UR21, 0x9 ;  /* 0x00000015080a7291 */ /* 0x000fe4000f8e48ff */
[----:B------:R-:W-:Y:S01]  /*4070*/  UISETP.NE.AND UP1, UPT, UR4, 0x11, UPT ;  /* 0x000000110400788c */ /* 0x000fe2000bf25270 */
[----:B------:R-:W-:Y:S01]  /*4080*/  PLOP3.LUT P0, PT, PT, PT, UP0, 0x80, 0x8 ;  /* 0x000000000008781c */ /* 0x000fe20003f0f008 */
[----:B------:R-:W-:Y:S02]  /*4090*/  ULEA UR8, UR8, UR20, 0x8 ;  /* 0x0000001408087291 */ /* 0x000fe4000f8e40ff */
[----:B------:R-:W-:Y:S02]  /*40a0*/  USEL UR5, URZ, 0x1, UP1 ;  /* 0x00000001ff057887 */ /* 0x000fe40008800000 */
[----:B------:R-:W-:Y:S02]  /*40b0*/  USEL UR17, UR4, URZ, UP1 ;  /* 0x000000ff04117287 */ /* 0x000fe40008800000 */
[----:B------:R-:W-:Y:S02]  /*40c0*/  UIADD3 UR12, UPT, UPT, UR10, 0x100, URZ ;  /* 0x000001000a0c7890 */ /* 0x000fe4000fffe0ff */
[----:B------:R-:W-:Y:S01]  /*40d0*/  @UP0 ULEA UR4, UR17, UR18, 0x3 ;  /* 0x0000001211040291 */ /* 0x000fe2000f8e18ff */
[----:B------:R-:W-:Y:S01]  /*40e0*/  LOP3.LUT R3, R3, UR5, RZ, 0x3c, !PT ;  /* 0x0000000503037c12 */ /* 0x000fe2000f8e3cff */
[----:B------:R-:W-:Y:S02]  /*40f0*/  UIADD3 UR6, UPT, UPT, UR8, 0x2, URZ ;  /* 0x0000000208067890 */ /* 0x000fe4000fffe0ff */
[----:B------:R-:W-:Y:S01]  /*4100*/  UIADD3 UR5, UPT, UPT, UR16, 0x88, URZ ;  /* 0x0000008810057890 */ /* 0x000fe2000fffe0ff */
[----:B-1----:R-:W-:Y:S01]  /*4110*/  @P0 SHF.L.U32 R2, R3, 0x1f, RZ ;  /* 0x0000001f03020819 */ /* 0x002fe200000006ff */
[----:B------:R-:W-:Y:S01]  /*4120*/  UMOV UR11, 0x40004040 ;  /* 0x40004040000b7882 */ /* 0x000fe20000000000 */
[----:B------:R-:W-:Y:S01]  /*4130*/  UMOV UR9, 0x80004020 ;  /* 0x8000402000097882 */ /* 0x000fe20000000000 */
[----:B------:R-:W-:Y:S01]  /*4140*/  UMOV UR13, 0x40004040 ;  /* 0x40004040000d7882 */ /* 0x000fe20000000000 */
[----:B------:R3:W4:Y:S01]  /*4150*/  @P0 SYNCS.PHASECHK.TRANS64.TRYWAIT P1, [UR4], R2 ;  /* 0x00000002ff0005a7 */ /* 0x0007220008021104 */
[----:B------:R-:W-:Y:S11]  /*4160*/  ELECT P0, URZ, PT ;  /* 0x0000000000ff782f */ /* 0x000ff60003800000 */
[----:B------:R-:W-:Y:S02]  /*4170*/  @!UPT UIADD3 URZ, UPT, UPT, URZ, URZ, URZ ;  /* 0x000000fffffff290 */ /* 0x000fe4000fffe0ff */
[C---:B-----5:R-:W-:Y:S02]  /*4180*/  @P0 R2UR.BROADCAST UR4, R4.reuse ;  /* 0x00000000040402ca */ /* 0x060fe400008e0000 */
[----:B------:R-:W-:Y:S11]  /*4190*/  ELECT P0, URZ, PT ;  /* 0x0000000000ff782f */ /* 0x000ff60003800000 */
[----:B------:R-:W-:Y:S02]  /*41a0*/  @!UPT UIADD3 URZ, UPT, UPT, URZ, URZ, URZ ;  /* 0x000000fffffff290 */ /* 0x000fe4000fffe0ff */
[----:B------:R-:W-:Y:S01]  /*41b0*/  @P0 R2UR.BROADCAST UR14, R4 ;  /* 0x00000000040e02ca */ /* 0x000fe200008e0000 */
[----:B------:R-:W-:Y:S01]  /*41c0*/  UMOV UR7, 0x80004020 ;  /* 0x8000402000077882 */ /* 0x000fe20000000000 */
[----:B------:R1:W-:Y:S01]  /*41d0*/  UTCQMMA gdesc[UR8], gdesc[UR10], tmem[UR4], tmem[UR26], idesc[UR27], UP2 ;  /* 0x00ff1a0a080075ea */ /* 0x0003e20009000304 */
[----:B------:R-:W-:Y:S10]  /*41e0*/  UPLOP3.LUT UP2, UPT, UPT, UPT, UPT, 0x80, 0x8 ;  /* 0x000000000008789c */ /* 0x000ff40003f4f070 */
[----:B------:R3:W-:Y:S01]  /*41f0*/  UTCQMMA gdesc[UR6], gdesc[UR12], tmem[UR14], tmem[UR24], idesc[UR25], UPT ;  /* 0x00ff180c060075ea */ /* 0x0007e2000b80030e */
[----:B------:R3:W-:Y:S01]  /*4200*/  UTCBAR.MULTICAST [UR5], URZ, UR19 ;  /* 0x000000ff050073e9 */ /* 0x0007e20008000813 */
[----:B-1----:R-:W-:Y:S02]  /*4210*/  UIADD3 UR4, UPT, UPT, UR15, 0x1, URZ ;  /* 0x000000010f047890 */ /* 0x002fe4000fffe0ff */
[----:B------:R-:W-:Y:S02]  /*4220*/  UIADD3 UR9, UPT, UPT, UR15, -0x1, URZ ;  /* 0xffffffff0f097890 */ /* 0x000fe4000fffe0ff */
[----:B------:R-:W-:Y:S01]  /*4230*/  UISETP.GT.U32.AND UP0, UPT, UR4, 0x1, UPT ;  /* 0x000000010400788c */ /* 0x000fe2000bf04070 */
[----:B------:R-:W-:Y:S04]  /*4240*/  UMOV UR8, UR17 ;  /* 0x0000001100087c82 */ /* 0x000fe80008000000 */
[----:B------:R-:W-:Y:S04]  /*4250*/  UMOV UR15, UR9 ;  /* 0x00000009000f7c82 */ /* 0x000fe80008000000 */
[----:B------:R-:W-:Y:S05]  /*4260*/  BRA.U UP0, `(.L_x_73) ;  /* 0xfffffffd005c7547 */ /* 0x000fea000b83ffff */
.L_x_70:
[----:B------:R-:W-:Y:S01]  /*4270*/  UIADD3 UR4, UPT, UPT, UR22, 0x1, URZ ;  /* 0x0000000116047890 */ /* 0x000fe2000fffe0ff */
[----:B------:R-:W-:Y:S01]  /*4280*/  LOP3.LUT R8, R8, 0x1, RZ, 0x3c, !PT ;  /* 0x0000000108087812 */ /* 0x000fe200078e3cff */
[----:B---3--:R-:W-:Y:S02]  /*4290*/  UIADD3 UR5, UPT, UPT, UR23, 0x150, URZ ;  /* 0x0000015017057890 */ /* 0x008fe4000fffe0ff */
[----:B------:R-:W-:-:S04]  /*42a0*/  UISETP.NE.AND UP0, UPT, UR4, 0x2, UPT ;  /* 0x000000020400788c */ /* 0x000fc8000bf05270 */
[----:B------:R-:W-:Y:S02]  /*42b0*/  USEL UR6, URZ, 0x1, UP0 ;  /* 0x00000001ff067887 */ /* 0x000fe40008000000 */
[----:B------:R-:W-:Y:S01]  /*42c0*/  USEL UR22, UR4, URZ, UP0 ;  /* 0x000000ff04167287 */ /* 0x000fe20008000000 */
[----:B------:R2:W-:Y:S03]  /*42d0*/  UTCBAR [UR5], URZ ;  /* 0x000000ff050073e9 */ /* 0x0005e600080000ff */
[----:B------:R-:W-:Y:S01]  /*42e0*/  LOP3.LUT R9, R9, UR6, RZ, 0x3c, !PT ;  /* 0x0000000609097c12 */ /* 0x000fe2000f8e3cff */
[----:B------:R-:W-:Y:S07]  /*42f0*/  @P2 BRA `(.L_x_74) ;  /* 0xfffffff800d02947 */ /* 0x000fee000383ffff */
[----:B------:R-:W3:Y:S01]  /*4300*/  S2UR UR6, SR_CgaCtaId ;  /* 0x00000000000679c3 */ /* 0x000ee20000008800 */
[----:B------:R-:W-:Y:S01]  /*4310*/  ELECT P0, URZ, PT ;  /* 0x0000000000ff782f */ /* 0x000fe20003800000 */
[----:B-1----:R-:W-:Y:S01]  /*4320*/  IMAD.MOV.U32 R2, RZ, RZ, 0x1 ;  /* 0x00000001ff027424 */ /* 0x002fe200078e00ff */
[----:B------:R-:W-:Y:S01]  /*4330*/  UIADD3 UR18, UPT, UPT, UR18, 0x160, URZ ;  /* 0x0000016012127890 */ /* 0x000fe2000fffe0ff */
[----:B------:R-:W-:Y:S01]  /*4340*/  SHF.L.U32 R3, R9, 0x1f, RZ ;  /* 0x0000001f09037819 */ /* 0x000fe200000006ff */
[----:B------:R-:W-:-:S03]  /*4350*/  UMOV UR4, 0x40 ;  /* 0x0000004000047882 */ /* 0x000fc60000000000 */
[----:B------:R-:W-:Y:S01]  /*4360*/  UVIRTCOUNT.DEALLOC.SMPOOL 0x80 ;  /* 0x000000800000784c */ /* 0x000fe20000000000 */
[----:B---3--:R-:W-:Y:S02]  /*4370*/  ULEA UR6, UR6, UR4, 0x18 ;  /* 0x0000000406067291 */ /* 0x008fe4000f8ec0ff */
[----:B------:R-:W-:-:S07]  /*4380*/  ULEA UR4, UR22, UR18, 0x3 ;  /* 0x0000001216047291 */ /* 0x000fce000f8e18ff */
[----:B------:R1:W-:Y:S02]  /*4390*/  @P0 STS.U8 [UR6+0x1c], R2 ;  /* 0x00001c02ff000988 */ /* 0x0003e40008000006 */
[----:B------:R-:W3:Y:S02]  /*43a0*/  SYNCS.PHASECHK.TRANS64.TRYWAIT P0, [UR4], R3 ;  /* 0x00000003ff0075a7 */ /* 0x000ee40008001104 */
[----:B-1-3--:R-:W-:Y:S05]  /*43b0*/  @!P0 BRA `(.L_x_75) ;  /* 0x0000004800dc8947 */ /* 0x00afea0003800000 */
.L_x_165:
[----:B------:R-:W-:-:S04]  /*43c0*/  UIADD3 UR4, UPT, UPT, UR22, 0x1, URZ ;  /* 0x0000000116047890 */ /* 0x000fc8000fffe0ff */
[----:B------:R-:W-:-:S04]  /*43d0*/  UISETP.NE.AND UP0, UPT, UR4, 0x2, UPT ;  /* 0x000000020400788c */ /* 0x000fc8000bf05270 */
[----:B--2---:R-:W-:Y:S02]  /*43e0*/  USEL UR5, URZ, 0x1, UP0 ;  /* 0x00000001ff057887 */ /* 0x004fe40008000000 */
[----:B------:R-:W-:-:S04]  /*43f0*/  USEL UR4, UR4, URZ, UP0 ;  /* 0x000000ff04047287 */ /* 0x000fc80008000000 */
[----:B------:R-:W-:Y:S01]  /*4400*/  ULEA UR4, UR4, UR18, 0x3 ;  /* 0x0000001204047291 */ /* 0x000fe2000f8e18ff */
[----:B-1----:R-:W-:-:S04]  /*4410*/  LOP3.LUT R3, R9, UR5, RZ, 0x3c, !PT ;  /* 0x0000000509037c12 */ /* 0x002fc8000f8e3cff */
[----:B------:R-:W-:-:S04]  /*4420*/  SHF.L.U32 R3, R3, 0x1f, RZ ;  /* 0x0000001f03037819 */ /* 0x000fc800000006ff */
[----:B------:R-:W1:Y:S02]  /*4430*/  SYNCS.PHASECHK.TRANS64.TRYWAIT P0, [UR4], R3 ;  /* 0x00000003ff0075a7 */ /* 0x000e640008001104 */
[----:B-1----:R-:W-:Y:S05]  /*4440*/  @!P0 BRA `(.L_x_76) ;  /* 0x0000004800d08947 */ /* 0x002fea0003800000 */
.L_x_167:
[----:B------:R-:W-:Y:S01]  /*4450*/  NOP ;  /* 0x0000000000007918 */ /* 0x000fe20000000000 */
[----:B-1----:R-:W1:Y:S01]  /*4460*/  LDS R2, [UR6+0x14] ;  /* 0x00001406ff027984 */ /* 0x002e620008000800 */
[----:B------:R-:W-:Y:S01]  /*4470*/  LOP3.LUT R0, R0, 0xffff, RZ, 0xc0, !PT ;  /* 0x0000ffff00007812 */ /* 0x000fe200078ec0ff */
[----:B------:R-:W-:Y:S02]  /*4480*/  IMAD.MOV.U32 R3, RZ, RZ, 0xffff ;  /* 0x0000ffffff037424 */ /* 0x000fe400078e00ff */
[----:B------:R-:W-:Y:S01]  /*4490*/  IMAD.MOV.U32 R5, RZ, RZ, 0x1 ;  /* 0x00000001ff057424 */ /* 0x000fe200078e00ff */
[----:B------:R-:W-:-:S04]  /*44a0*/  SHF.R.U32.HI R0, RZ, 0x5, R0 ;  /* 0x00000005ff007819 */ /* 0x000fc80000011600 */
[-C--:B------:R-:W-:Y:S02]  /*44b0*/  SHF.L.U32 R3, R3, R0.reuse, RZ ;  /* 0x0000000003037219 */ /* 0x080fe400000006ff */
[----:B------:R-:W-:Y:S02]  /*44c0*/  SHF.L.U32 R5, R5, R0, RZ ;  /* 0x0000000005057219 */ /* 0x000fe400000006ff */
[----:B-1----:R-:W-:-:S04]  /*44d0*/  LOP3.LUT R2, R2, R3, RZ, 0xc0, !PT ;  /* 0x0000000302027212 */ /* 0x002fc800078ec0ff */
[----:B------:R-:W-:-:S13]  /*44e0*/  ISETP.NE.AND P0, PT, R2, R3, PT ;  /* 0x000000030200720c */ /* 0x000fda0003f05270 */
[----:B------:R-:W-:Y:S05]  /*44f0*/  @P0 BRA `(.L_x_77) ;  /* 0x00000000005c0947 */ /* 0x000fea0003800000 */
[----:B------:R-:W1:Y:S02]  /*4500*/  LDS R0, [UR6+0x18] ;  /* 0x00001806ff007984 */ /* 0x000e640008000800 */
[----:B-1----:R-:W-:-:S04]  /*4510*/  LOP3.LUT R0, R0, R5, RZ, 0xc0, !PT ;  /* 0x0000000500007212 */ /* 0x002fc800078ec0ff */
[----:B------:R-:W-:-:S13]  /*4520*/  ISETP.NE.AND P0, PT, R0, R5, PT ;  /* 0x000000050000720c */ /* 0x000fda0003f05270 */
[----:B------:R-:W-:Y:S05]  /*4530*/  @P0 BRA `(.L_x_78) ;  /* 0x0000000000400947 */ /* 0x000fea0003800000 */
[----:B------:R-:W-:Y:S01]  /*4540*/  R2UR UR4, R3 ;  /* 0x00000000030472ca */ /* 0x000fe200000e0000 */
[----:B------:R-:W1:Y:S01]  /*4550*/  S2R R2, SR_LANEID ;  /* 0x0000000000027919 */ /* 0x000e620000000000 */
[----:B------:R-:W-:-:S04]  /*4560*/  LOP3.LUT R5, RZ, R5, RZ, 0x33, !PT ;  /* 0x00000005ff057212 */ /* 0x000fc800078e33ff */
[----:B------:R-:W2:Y:S07]  /*4570*/  REDUX UR7, R5 ;  /* 0x00000000050773c4 */ /* 0x000eae0000000000 */
[----:B------:R-:W-:-:S03]  /*4580*/  ULOP3.LUT UR5, URZ, UR4, URZ, 0x33, !UPT ;  /* 0x00000004ff057292 */ /* 0x000fc6000f8e33ff */
[----:B------:R-:W-:Y:S02]  /*4590*/  VOTEU.ANY UR4, UPT, PT ;  /* 0x0000000000047886 */ /* 0x000fe400038e0100 */
[----:B------:R-:W-:Y:S01]  /*45a0*/  UFLO.U32 UR4, UR4 ;  /* 0x00000004000472bd */ /* 0x000fe200080e0000 */
[----:B------:R-:W-:-:S04]  /*45b0*/  IMAD.U32 R0, RZ, RZ, UR5 ;  /* 0x00000005ff007e24 */ /* 0x000fc8000f8e00ff */
[----:B------:R-:W3:Y:S02]  /*45c0*/  REDUX UR8, R0 ;  /* 0x00000000000873c4 */ /* 0x000ee40000000000 */
[----:B------:R1:W-:Y:S02]  /*45d0*/  UTCATOMSWS.AND URZ, UR5 ;  /* 0x0000000500ff79e3 */ /* 0x0003e40008000000 */
[----:B-1----:R-:W-:Y:S01]  /*45e0*/  ISETP.EQ.U32.AND P0, PT, R2, UR4, PT ;  /* 0x0000000402007c0c */ /* 0x002fe2000bf02070 */
[----:B--2---:R-:W-:Y:S02]  /*45f0*/  IMAD.U32 R2, RZ, RZ, UR7 ;  /* 0x00000007ff027e24 */ /* 0x004fe4000f8e00ff */
[----:B---3--:R-:W-:-:S10]  /*4600*/  IMAD.U32 R3, RZ, RZ, UR8 ;  /* 0x00000008ff037e24 */ /* 0x008fd4000f8e00ff */
[----:B------:R1:W-:Y:S04]  /*4610*/  @P0 ATOMS.AND RZ, [UR6+0x14], R3 ;  /* 0x00001403ffff098c */ /* 0x0003e8000a800006 */
[----:B------:R1:W-:Y:S01]  /*4620*/  @P0 ATOMS.AND RZ, [UR6+0x18], R2 ;  /* 0x00001802ffff098c */ /* 0x0003e2000a800006 */
[----:B------:R-:W-:Y:S05]  /*4630*/  BRA `(.L_x_79) ;  /* 0x0000000000147947 */ /* 0x000fea0003800000 */
.L_x_78:
[----:B------:R-:W-:Y:S02]  /*4640*/  MOV R2, 0x4660 ;  /* 0x0000466000027802 */ /* 0x000fe40000000f00 */
[----:B----45:R-:W-:Y:S05]  /*4650*/  CALL.REL.NOINC `($__internal_0_$__cuda_sm10x_tcgen05_guardrail_trap_col_being_dealloced_not_returned_by_alloc) ;  /* 0x0000004c00307944 */ /* 0x030fea0003c00000 */
[----:B------:R-:W-:Y:S05]  /*4660*/  BRA `(.L_x_79) ;  /* 0x0000000000087947 */ /* 0x000fea0003800000 */
.L_x_77:
[----:B------:R-:W-:Y:S02]  /*4670*/  MOV R2, 0x4690 ;  /* 0x0000469000027802 */ /* 0x000fe40000000f00 */
[----:B----45:R-:W-:Y:S05]  /*4680*/  CALL.REL.NOINC `($__internal_2_$__cuda_sm10x_tcgen05_guardrail_trap_unallocated_columns_being_dealloced) ;  /* 0x0000004c003c7944 */ /* 0x030fea0003c00000 */
.L_x_79:
[----:B------:R-:W-:Y:S01]  /*4690*/  NOP ;  /* 0x0000000000007918 */ /* 0x000fe20000000000 */
[----:B------:R-:W-:Y:S05]  /*46a0*/  EXIT ;  /* 0x000000000000794d */ /* 0x000fea0003800000 */
.L_x_63:
[----:B------:R-:W-:-:S09]  /*46b0*/  UISETP.NE.OR UP0, UPT, UR18, 0x3, !UP3 ;  /* 0x000000031200788c */ /* 0x000fd2000df05670 */
[----:B------:R-:W-:Y:S05]  /*46c0*/  BRA.U UP0, `(.L_x_80) ;  /* 0x0000001100087547 */ /* 0x000fea000b800000 */
[----:B------:R-:W1:Y:S01]  /*46d0*/  LDCU.64 UR4, c[0x0][0x988] ;  /* 0x00013100ff0477ac */ /* 0x000e620008000a00 */
[----:B------:R-:W2:Y:S01]  /*46e0*/  S2UR UR10, SR_CgaCtaId ;  /* 0x00000000000a79c3 */ /* 0x000ea20000008800 */
[----:B------:R-:W-:Y:S01]  /*46f0*/  R2UR UR44, R73 ;  /* 0x00000000492c72ca */ /* 0x000fe200000e0000 */
[----:B------:R-:W-:Y:S01]  /*4700*/  HFMA2 R8, -RZ, RZ, 0, 0 ;  /* 0x00000000ff087431 */ /* 0x000fe200000001ff */
[----:B------:R-:W3:Y:S01]  /*4710*/  LDCU UR37, c[0x0][0x370] ;  /* 0x00006e00ff2577ac */ /* 0x000ee20008000800 */
[----:B------:R-:W-:Y:S01]  /*4720*/  R2UR UR38, R86 ;  /* 0x00000000562672ca */ /* 0x000fe200000e0000 */
[----:B------:R-:W-:Y:S01]  /*4730*/  IMAD.MOV.U32 R10, RZ, RZ, 0x1 ;  /* 0x00000001ff0a7424 */ /* 0x000fe200078e00ff */
[----:B------:R-:W3:Y:S02]  /*4740*/  LDCU.128 UR28, c[0x0][0xc10] ;  /* 0x00018200ff1c77ac */ /* 0x000ee40008000c00 */
[----:B------:R-:W4:Y:S01]  /*4750*/  LDC.64 R12, c[0x0][0x348] ;  /* 0x0000d200ff0c7b82 */ /* 0x000f220000000a00 */
[----:B------:R-:W-:Y:S01]  /*4760*/  IMAD.MOV.U32 R3, RZ, RZ, 0x1000 ;  /* 0x00001000ff037424 */ /* 0x000fe200078e00ff */
[----:B------:R-:W2:Y:S01]  /*4770*/  LDCU UR36, c[0x0][0x374] ;  /* 0x00006e80ff2477ac */ /* 0x000ea20008000800 */
[----:B------:R-:W2:Y:S01]  /*4780*/  LDCU.64 UR26, c[0x0][0x990] ;  /* 0x00013200ff1a77ac */ /* 0x000ea20008000a00 */
[----:B------:R-:W2:Y:S01]  /*4790*/  LDCU UR17, c[0x0][0xc0c] ;  /* 0x00018180ff1177ac */ /* 0x000ea20008000800 */
[----:B-1----:R-:W-:Y:S01]  /*47a0*/  UISETP.NE.U32.AND UP0, UPT, UR4, URZ, UPT ;  /* 0x000000ff0400728c */ /* 0x002fe2000bf05070 */
[----:B------:R-:W1:Y:S01]  /*47b0*/  LDCU.128 UR32, c[0x0][0xa80] ;  /* 0x00015000ff2077ac */ /* 0x000e620008000c00 */
[----:B------:R-:W1:Y:S01]  /*47c0*/  LDCU UR53, c[0x0][0xc20] ;  /* 0x00018400ff3577ac */ /* 0x000e620008000800 */
[----:B------:R-:W1:Y:S01]  /*47d0*/  LDCU UR4, c[0x0][0xc30] ;  /* 0x00018600ff0477ac */ /* 0x000e620008000800 */
[----:B------:R-:W4:Y:S01]  /*47e0*/  LDCU.128 UR40, c[0x0][0xa90] ;  /* 0x00015200ff2877ac */ /* 0x000f220008000c00 */
[----:B------:R-:W-:Y:S01]  /*47f0*/  UMOV UR22, 0x400 ;  /* 0x0000040000167882 */ /* 0x000fe20000000000 */
[----:B---3--:R-:W-:-:S02]  /*4800*/  UIMAD.WIDE.U32 UR6, UR37, UR28, URZ ;  /* 0x0000001c250672a5 */ /* 0x008fc4000f8e00ff */
[----:B--2---:R-:W-:Y:S02]  /*4810*/  UIMAD.WIDE.U32 UR8, UR36, UR31, URZ ;  /* 0x0000001f240872a5 */ /* 0x004fe4000f8e00ff */
[----:B------:R-:W-:Y:S02]  /*4820*/  ULEA UR22, UR10, UR22, 0x18 ;  /* 0x000000160a167291 */ /* 0x000fe4000f8ec0ff */
[----:B------:R-:W-:Y:S02]  /*4830*/  UISETP.NE.AND.EX UP5, UPT, UR5, URZ, UPT, UP0 ;  /* 0x000000ff0500728c */ /* 0x000fe4000bfa5300 */
[----:B------:R-:W-:Y:S02]  /*4840*/  UISETP.NE.U32.AND UP6, UPT, UR26, URZ, UPT ;  /* 0x000000ff1a00728c */ /* 0x000fe4000bfc5070 */
[----:B------:R-:W-:Y:S02]  /*4850*/  UIADD3 UR46, UPT, UPT, UR22, 0x118, URZ ;  /* 0x00000118162e7890 */ /* 0x000fe4000fffe0ff */
[----:B------:R-:W-:-:S02]  /*4860*/  UIADD3 UR45, UPT, UPT, UR22, 0x148, URZ ;  /* 0x00000148162d7890 */ /* 0x000fc4000fffe0ff */
[----:B------:R-:W-:Y:S02]  /*4870*/  UIADD3 UR25, UPT, UPT, UR22, 0x110, URZ ;  /* 0x0000011016197890 */ /* 0x000fe4000fffe0ff */
[----:B------:R-:W-:Y:S02]  /*4880*/  UISETP.NE.AND UP0, UPT, UR39, 0x1, UPT ;  /* 0x000000012700788c */ /* 0x000fe4000bf05270 */
[----:B------:R-:W-:Y:S02]  /*4890*/  UISETP.GE.AND UP2, UPT, UR39, 0x1, UPT ;  /* 0x000000012700788c */ /* 0x000fe4000bf46270 */
[----:B------:R-:W-:Y:S01]  /*48a0*/  UISETP.NE.AND UP0, UPT, UR17, 0x1, UPT ;  /* 0x000000011100788c */ /* 0x000fe2000bf05270 */
[----:B------:R-:W-:Y:S01]  /*48b0*/  UMOV UR49, UR7 ;  /* 0x0000000700317c82 */ /* 0x000fe20008000000 */
[----:B------:R-:W-:Y:S01]  /*48c0*/  UMOV UR48, UR9 ;  /* 0x0000000900307c82 */ /* 0x000fe20008000000 */
[----:B------:R-:W-:Y:S02]  /*48d0*/  USEL UR52, URZ, 0x1, UP4 ;  /* 0x00000001ff347887 */ /* 0x000fe4000a000000 */
[----:B------:R-:W-:-:S02]  /*48e0*/  UISETP.NE.AND UP2, UPT, UR30, 0x1, UPT ;  /* 0x000000011e00788c */ /* 0x000fc4000bf45270 */
[----:B-1----:R-:W-:Y:S01]  /*48f0*/  UISETP.NE.AND UP0, UPT, UR32, 0x1, UPT ;  /* 0x000000012000788c */ /* 0x002fe2000bf05270 */
[----:B------:R-:W1:Y:S01]  /*4900*/  LDCU UR54, c[0x0][0xaa0] ;  /* 0x00015400ff3677ac */ /* 0x000e620008000800 */
[----:B------:R-:W-:Y:S01]  /*4910*/  UPLOP3.LUT UP4, UPT, UPT, UPT, UPT, 0x40, 0x4 ;  /* 0x000000000004789c */ /* 0x000fe20003f8e870 */
[----:B------:R-:W2:Y:S01]  /*4920*/  LDCU.64 UR18, c[0x0][0xc28] ;  /* 0x00018500ff1277ac */ /* 0x000ea20008000a00 */
[----:B------:R-:W-:Y:S02]  /*4930*/  UISETP.NE.AND.EX UP6, UPT, UR27, URZ, UPT, UP6 ;  /* 0x000000ff1b00728c */ /* 0x000fe4000bfc5360 */
[----:B------:R-:W-:Y:S02]  /*4940*/  UPRMT UR46, UR10, 0x654, UR46 ;  /* 0x000006540a2e7896 */ /* 0x000fe4000800002e */
[----:B------:R-:W-:Y:S02]  /*4950*/  UPRMT UR45, URZ, 0x654, UR45 ;  /* 0x00000654ff2d7896 */ /* 0x000fe4000800002d */
[----:B------:R-:W-:-:S02]  /*4960*/  UPRMT UR47, UR10, 0x654, UR25 ;  /* 0x000006540a2f7896 */ /* 0x000fc40008000019 */
[----:B------:R-:W-:Y:S02]  /*4970*/  USHF.R.U32.HI UR49, URZ, UR29, UR49 ;  /* 0x0000001dff317299 */ /* 0x000fe40008011631 */
[----:B------:R-:W-:Y:S02]  /*4980*/  USHF.R.U32.HI UR48, URZ, UR53, UR48 ;  /* 0x00000035ff307299 */ /* 0x000fe40008011630 */
[----:B------:R-:W-:Y:S02]  /*4990*/  UISETP.NE.AND UP3, UPT, UR4, 0x1, UPT ;  /* 0x000000010400788c */ /* 0x000fe4000bf65270 */
[----:B------:R-:W-:Y:S02]  /*49a0*/  UISETP.NE.AND UP2, UPT, UR35, 0x1, UPT ;  /* 0x000000012300788c */ /* 0x000fe4000bf45270 */
[----:B-1--4-:R-:W-:-:S11]  /*49b0*/  UISETP.NE.AND UP0, UPT, UR42, 0x1, UPT ;  /* 0x000000012a00788c */ /* 0x012fd6000bf05270 */
.L_x_89:
[----:B------:R-:W-:Y:S04]  /*49c0*/  SHF.L.U32 R5, R8, 0x1f, RZ ;  /* 0x0000001f08057819 */ /* 0x000fe800000006ff */
[----:B-1----:R-:W1:Y:S02]  /*49d0*/  SYNCS.PHASECHK.TRANS64.TRYWAIT P0, [UR22+0x140], R5 ;  /* 0x00014005ff0075a7 */ /* 0x002e640008001116 */
[----:B-1----:R-:W-:Y:S05]  /*49e0*/  @!P0 BRA `(.L_x_81) ;  /* 0x0000004400808947 */ /* 0x002fea0003800000 */
.L_x_169:
[----:B-1----:R-:W1:Y:S01]  /*49f0*/  LDS.128 R4, [UR22+0x180] ;  /* 0x00018016ff047984 */ /* 0x002e620008000c00 */
[----:B------:R-:W-:Y:S01]  /*4a00*/  UISETP.GE.AND UP0, UPT, UR39, 0x1, UPT ;  /* 0x000000012700788c */ /* 0x000fe2000bf06270 */
[----:B------:R-:W-:Y:S01]  /*4a10*/  @!PT LDS RZ, [RZ] ;  /* 0x00000000fffff984 */ /* 0x000fe20000000800 */
[----:B------:R-:W-:Y:S01]  /*4a20*/  @!PT LDS RZ, [RZ] ;  /* 0x00000000fffff984 */ /* 0x000fe20000000800 */
[----:B------:R-:W-:Y:S01]  /*4a30*/  @!PT LDS RZ, [RZ] ;  /* 0x00000000fffff984 */ /* 0x000fe20000000800 */
[----:B------:R-:W-:Y:S01]  /*4a40*/  @!PT LDS RZ, [RZ] ;  /* 0x00000000fffff984 */ /* 0x000fe20000000800 */
[----:B------:R3:W-:Y:S06]  /*4a50*/  MEMBAR.ALL.CTA ;  /* 0x0000000000007992 */ /* 0x0007ec0000008000 */
[----:B---3--:R-:W3:Y:S02]  /*4a60*/  FENCE.VIEW.ASYNC.S ;  /* 0x00000000000073c6 */ /* 0x008ee40000000000 */
[----:B---3--:R-:W-:Y:S01]  /*4a70*/  SYNCS.ARRIVE.TRANS64.RED.A1T0 RZ, [UR45], RZ ;  /* 0x000000ffffff79a7 */ /* 0x008fe2000810042d */
[----:B-1----:R-:W-:Y:S11]  /*4a80*/  LOP3.LUT P0, RZ, R6, 0x1, RZ, 0xc0, !PT ;  /* 0x0000000106ff7812 */ /* 0x002ff6000780c0ff */
[----:B------:R-:W-:Y:S02]  /*4a90*/  @!UPT UIADD3 URZ, UPT, UPT, URZ, URZ, URZ ;  /* 0x000000fffffff290 */ /* 0x000fe4000fffe0ff */
[----:B------:R-:W-:Y:S01]  /*4aa0*/  VOTEU.ANY UP2, P0 ;  /* 0x0000000000ff7886 */ /* 0x000fe20000040100 */
[----:B------:R-:W-:Y:S11]  /*4ab0*/  PLOP3.LUT P0, PT, PT, PT, UP2, 0x80, 0x8 ;  /* 0x000000000008781c */ /* 0x000ff60003f0f028 */
[----:B------:R-:W-:Y:S02]  /*4ac0*/  @!UPT UIADD3 URZ, UPT, UPT, URZ, URZ, URZ ;  /* 0x000000fffffff290 */ /* 0x000fe4000fffe0ff */
[----:B------:R-:W-:Y:S02]  /*4ad0*/  @P0 MOV R2, R4 ;  /* 0x0000000400020202 */ /* 0x000fe40000000f00 */
[----:B------:R-:W-:Y:S02]  /*4ae0*/  @P0 LOP3.LUT R0, R5, 0xffff, RZ, 0xc0, !PT ;  /* 0x0000ffff05000812 */ /* 0x000fe400078ec0ff */
[----:B------:R-:W-:Y:S02]  /*4af0*/  @P0 R2UR UR5, R2 ;  /* 0x00000000020502ca */ /* 0x000fe400000e0000 */
[----:B------:R-:W-:Y:S11]  /*4b00*/  @P0 R2UR UR4, R0 ;  /* 0x00000000000402ca */ /* 0x000ff600000e0000 */
[----:B------:R-:W-:Y:S02]  /*4b10*/  @UP2 UMOV UR16, UR5 ;  /* 0x0000000500102c82 */ /* 0x000fe40008000000 */
[----:B------:R-:W-:Y:S01]  /*4b20*/  @UP2 UMOV UR15, UR4 ;  /* 0x00000004000f2c82 */ /* 0x000fe20008000000 */
[----:B------:R-:W-:Y:S05]  /*4b30*/  BRA.U !UP0, `(.L_x_82) ;  /* 0x0000000108c07547 */ /* 0x000fea000b800000 */
[----:B------:R-:W-:Y:S02]  /*4b40*/  UIMAD.WIDE.U32 UR8, UR15, UR31, URZ ;  /* 0x0000001f0f0872a5 */ /* 0x000fe4000f8e00ff */
[----:B------:R-:W-:Y:S02]  /*4b50*/  UP2UR UR14, UPR, URZ, 0x4 ;  /* 0x00000004ff0e7883 */ /* 0x000fe40008000000 */
[----:B------:R-:W-:Y:S02]  /*4b60*/  UISETP.NE.AND UP2, UPT, UR30, 0x1, UPT ;  /* 0x000000011e00788c */ /* 0x000fe4000bf45270 */
[----:B------:R-:W-:Y:S02]  /*4b70*/  UIMAD.WIDE.U32 UR10, UR16, UR28, URZ ;  /* 0x0000001c100a72a5 */ /* 0x000fe4000f8e00ff */
[----:B------:R-:W-:Y:S02]  /*4b80*/  USEL UR4, UR36, UR48, !UP2 ;  /* 0x0000003024047287 */ /* 0x000fe4000d000000 */
[----:B------:R-:W-:Y:S02]  /*4b90*/  UISETP.NE.AND UP0, UPT, UR17, 0x1, UPT ;  /* 0x000000011100788c */ /* 0x000fe4000bf05270 */
[----:B------:R-:W-:Y:S02]  /*4ba0*/  UP2UR UR23, UPR, URZ, 0x2 ;  /* 0x00000002ff177883 */ /* 0x000fe40008000000 */
[----:B------:R-:W-:Y:S02]  /*4bb0*/  UISETP.NE.AND UP1, UPT, UR39, 0x1, UPT ;  /* 0x000000012700788c */ /* 0x000fe4000bf25270 */
[----:B--2---:R-:W-:Y:S02]  /*4bc0*/  UIMAD.WIDE.U32 UR12, UR4, UR18, URZ ;  /* 0x00000012040c72a5 */ /* 0x004fe4000f8e00ff */
[----:B------:R-:W-:Y:S01]  /*4bd0*/  USEL UR7, UR37, UR49, !UP0 ;  /* 0x0000003125077287 */ /* 0x000fe2000c000000 */
[----:B------:R-:W-:Y:S02]  /*4be0*/  UMOV UR5, UR9 ;  /* 0x0000000900057c82 */ /* 0x000fe40008000000 */
[----:B------:R-:W-:Y:S02]  /*4bf0*/  USHF.R.U32.HI UR6, URZ, UR53, UR5 ;  /* 0x00000035ff067299 */ /* 0x000fe40008011605 */
[----:B------:R-:W-:Y:S02]  /*4c00*/  UIMAD.WIDE.U32 UR20, UR7, UR18, URZ ;  /* 0x00000012071472a5 */ /* 0x000fe4000f8e00ff */
[----:B------:R-:W-:Y:S02]  /*4c10*/  USEL UR6, UR15, UR6, !UP2 ;  /* 0x000000060f067287 */ /* 0x000fe4000d000000 */
[----:B------:R-:W-:Y:S01]  /*4c20*/  UISETP.NE.AND UP2, UPT, UR14, URZ, UPT ;  /* 0x000000ff0e00728c */ /* 0x000fe2000bf45270 */
[----:B------:R-:W-:Y:S01]  /*4c30*/  UMOV UR5, UR11 ;  /* 0x0000000b00057c82 */ /* 0x000fe20008000000 */
[----:B------:R-:W-:Y:S02]  /*4c40*/  UIMAD.WIDE.U32 UR10, UR6, UR18, URZ ;  /* 0x00000012060a72a5 */ /* 0x000fe4000f8e00ff */
[----:B------:R-:W-:Y:S03]  /*4c50*/  USHF.R.U32.HI UR8, URZ, UR29, UR5 ;  /* 0x0000001dff087299 */ /* 0x000fe60008011605 */
[----:B------:R-:W-:Y:S02]  /*4c60*/  UMOV UR5, UR13 ;  /* 0x0000000d00057c82 */ /* 0x000fe40008000000 */
[----:B------:R-:W-:Y:S03]  /*4c70*/  @UP1 USHF.R.U32.HI UR4, URZ, UR19, UR5 ;  /* 0x00000013ff041299 */ /* 0x000fe60008011605 */
[----:B------:R-:W-:Y:S01]  /*4c80*/  UMOV UR5, UR21 ;  /* 0x0000001500057c82 */ /* 0x000fe20008000000 */
[----:B------:R-:W-:Y:S02]  /*4c90*/  UIMAD UR4, UR39, UR4, URZ ;  /* 0x00000004270472a4 */ /* 0x000fe4000f8e02ff */
[----:B------:R-:W-:Y:S02]  /*4ca0*/  @UP1 USHF.R.U32.HI UR7, URZ, UR19, UR5 ;  /* 0x00000013ff071299 */ /* 0x000fe40008011605 */
[----:B------:R-:W-:Y:S02]  /*4cb0*/  USEL UR5, UR16, UR8, !UP0 ;  /* 0x0000000810057287 */ /* 0x000fe4000c000000 */
[----:B------:R-:W-:Y:S02]  /*4cc0*/  UIMAD UR8, UR39, UR7, URZ ;  /* 0x00000007270872a4 */ /* 0x000fe4000f8e02ff */
[----:B------:R-:W-:Y:S03]  /*4cd0*/  UISETP.GE.AND UP0, UPT, UR6, UR4, UPT ;  /* 0x000000040600728c */ /* 0x000fe6000bf06270 */
[----:B------:R-:W-:Y:S01]  /*4ce0*/  UMOV UR4, UR11 ;  /* 0x0000000b00047c82 */ /* 0x000fe20008000000 */
[----:B------:R-:W-:Y:S02]  /*4cf0*/  UISETP.GE.OR UP0, UPT, UR5, UR8, UP0 ;  /* 0x000000080500728c */ /* 0x000fe40008706670 */
[----:B------:R-:W-:Y:S02]  /*4d00*/  USHF.R.U32.HI UR4, URZ, UR19, UR4 ;  /* 0x00000013ff047299 */ /* 0x000fe40008011604 */
[----:B------:R-:W-:Y:S02]  /*4d10*/  UIMAD.WIDE.U32 UR8, UR5, UR18, URZ ;  /* 0x00000012050872a5 */ /* 0x000fe4000f8e00ff */
[----:B------:R-:W-:Y:S04]  /*4d20*/  USEL UR10, UR6, UR4, !UP1 ;  /* 0x00000004060a7287 */ /* 0x000fe8000c800000 */
[----:B------:R-:W-:Y:S01]  /*4d30*/  UIADD3 UR11, UPT, UPT, -UR10, URZ, URZ ;  /* 0x000000ff0a0b7290 */ /* 0x000fe2000fffe1ff */
[----:B------:R-:W-:Y:S02]  /*4d40*/  @!UP0 UMOV UR4, UR9 ;  /* 0x0000000900048c82 */ /* 0x000fe40008000000 */
[----:B------:R-:W-:Y:S02]  /*4d50*/  @!UP0 USHF.R.U32.HI UR4, URZ, UR19, UR4 ;  /* 0x00000013ff048299 */ /* 0x000fe40008011604 */
[----:B------:R-:W-:Y:S02]  /*4d60*/  UIMAD UR8, UR39, UR11, UR6 ;  /* 0x0000000b270872a4 */ /* 0x000fe4000f8e0206 */
[----:B------:R-:W-:Y:S02]  /*4d70*/  @!UP0 USEL UR4, UR5, UR4, !UP1 ;  /* 0x0000000405048287 */ /* 0x000fe4000c800000 */
[----:B------:R-:W-:Y:S02]  /*4d80*/  UISETP.NE.AND UP1, UPT, UR23, URZ, UPT ;  /* 0x000000ff1700728c */ /* 0x000fe4000bf25270 */
[----:B------:R-:W-:Y:S02]  /*4d90*/  @!UP0 UIMAD UR8, UR7, UR8, UR4 ;  /* 0x00000008070882a4 */ /* 0x000fe4000f8e0204 */
[----:B------:R-:W-:Y:S02]  /*4da0*/  @!UP0 UIADD3 UR9, UPT, UPT, UR10, -UR4, URZ ;  /* 0x800000040a098290 */ /* 0x000fe4000fffe0ff */
[----:B------:R-:W-:Y:S02]  /*4db0*/  UIADD3 UR4, UPT, UPT, -UR5, URZ, URZ ;  /* 0x000000ff05047290 */ /* 0x000fe4000fffe1ff */
[----:B------:R-:W-:Y:S02]  /*4dc0*/  UIADD3 UR7, UPT, UPT, -UR6, URZ, URZ ;  /* 0x000000ff06077290 */ /* 0x000fe4000fffe1ff */
[----:B------:R-:W-:Y:S02]  /*4dd0*/  @!UP0 UIMAD UR6, UR9, UR39, UR5 ;  /* 0x00000027090682a4 */ /* 0x000fe4000f8e0205 */
[----:B------:R-:W-:Y:S02]  /*4de0*/  UIMAD UR16, UR17, UR4, UR16 ;  /* 0x00000004111072a4 */ /* 0x000fe4000f8e0210 */
[----:B------:R-:W-:Y:S01]  /*4df0*/  UIMAD UR15, UR30, UR7, UR15 ;  /* 0x000000071e0f72a4 */ /* 0x000fe2000f8e020f */
[----:B------:R-:W-:Y:S02]  /*4e00*/  @!UP0 UMOV UR5, UR8 ;  /* 0x0000000800058c82 */ /* 0x000fe40008000000 */
[----:B------:R-:W-:Y:S02]  /*4e10*/  UIMAD UR16, UR5, UR17, UR16 ;  /* 0x00000011051072a4 */ /* 0x000fe4000f8e0210 */
[----:B------:R-:W-:Y:S11]  /*4e20*/  UIMAD UR15, UR6, UR30, UR15 ;  /* 0x0000001e060f72a4 */ /* 0x000ff6000f8e020f */
[----:B------:R-:W-:Y:S01]  /*4e30*/  @!UPT UIADD3 URZ, UPT, UPT, URZ, URZ, URZ ;  /* 0x000000fffffff290 */ /* 0x000fe2000fffe0ff */
.L_x_82:
[----:B------:R-:W1:Y:S01]  /*4e40*/  @!UP3 LDCU.128 UR8, c[0x0][0xc10] ;  /* 0x00018200ff08b7ac */ /* 0x000e620008000c00 */
[----:B------:R-:W-:Y:S02]  /*4e50*/  ISETP.NE.U32.AND P1, PT, RZ, UR26, PT ;  /* 0x0000001aff007c0c */ /* 0x000fe4000bf25070 */
[----:B------:R-:W-:Y:S02]  /*4e60*/  SHF.L.U32 R9, R10, 0x1f, RZ ;  /* 0x0000001f0a097819 */ /* 0x000fe400000006ff */
[----:B------:R-:W-:Y:S01]  /*4e70*/  ISETP.NE.AND.EX P1, PT, RZ, UR27, PT, P1 ;  /* 0x0000001bff007c0c */ /* 0x000fe2000bf25310 */
[----:B------:R-:W3:Y:S01]  /*4e80*/  @!UP3 LDCU UR5, c[0x0][0xc0c] ;  /* 0x00018180ff05b7ac */ /* 0x000ee20008000800 */
[----:B-1----:R-:W-:Y:S07]  /*4e90*/  UIMAD.WIDE.U32 UR6, UR16, UR8, URZ ;  /* 0x00000008100672a5 */ /* 0x002fee000f8e00ff */
[----:B------:R-:W-:Y:S01]  /*4ea0*/  @!UP3 UMOV UR4, UR7 ;  /* 0x000000070004bc82 */ /* 0x000fe20008000000 */
[----:B---3--:R-:W-:Y:S02]  /*4eb0*/  @!UP3 UISETP.NE.AND UP0, UPT, UR5, 0x1, UPT ;  /* 0x000000010500b88c */ /* 0x008fe4000bf05270 */
[----:B------:R-:W-:Y:S02]  /*4ec0*/  @!UP3 USHF.R.U32.HI UR4, URZ, UR9, UR4 ;  /* 0x00000009ff04b299 */ /* 0x000fe40008011604 */
[----:B------:R-:W-:Y:S02]  /*4ed0*/  UIMAD.WIDE.U32 UR6, UR15, UR11, URZ ;  /* 0x0000000b0f0672a5 */ /* 0x000fe4000f8e00ff */
[----:B------:R-:W-:Y:S02]  /*4ee0*/  @!UP3 USEL UR8, UR16, UR4, !UP0 ;  /* 0x000000041008b287 */ /* 0x000fe4000c000000 */
[----:B------:R-:W-:Y:S03]  /*4ef0*/  @!UP3 UISETP.NE.AND UP0, UPT, UR10, 0x1, UPT ;  /* 0x000000010a00b88c */ /* 0x000fe6000bf05270 */
[----:B------:R-:W-:Y:S01]  /*4f00*/  @!UP3 UMOV UR6, UR7 ;  /* 0x000000070006bc82 */ /* 0x000fe20008000000 */
[----:B------:R-:W-:Y:S01]  /*4f10*/  USHF.L.U32 UR7, UR24, 0x7, URZ ;  /* 0x0000000718077899 */ /* 0x000fe200080006ff */
[----:B------:R-:W1:Y:S02]  /*4f20*/  @!UP3 LDCU UR4, c[0x0][0xc20] ;  /* 0x00018400ff04b7ac */ /* 0x000e640008000800 */
[----:B-1----:R-:W-:Y:S04]  /*4f30*/  @!UP3 USHF.R.U32.HI UR6, URZ, UR4, UR6 ;  /* 0x00000004ff06b299 */ /* 0x002fe80008011606 */
[----:B------:R-:W-:Y:S04]  /*4f40*/  @!UP3 USEL UR6, UR15, UR6, !UP0 ;  /* 0x000000060f06b287 */ /* 0x000fe8000c000000 */
[----:B------:R-:W-:Y:S02]  /*4f50*/  @!UP3 UIADD3 UR4, UPT, UPT, -UR8, UR6, URZ ;  /* 0x000000060804b290 */ /* 0x000fe4000fffe1ff */
[----:B------:R-:W-:Y:S02]  /*4f60*/  @!UP3 UIADD3 UR6, UPT, UPT, UR8, -UR6, URZ ;  /* 0x800000060806b290 */ /* 0x000fe4000fffe0ff */
[----:B------:R-:W-:Y:S02]  /*4f70*/  @!UP3 UIMAD UR16, UR4, UR5, UR16 ;  /* 0x000000050410b2a4 */ /* 0x000fe4000f8e0210 */
[----:B------:R-:W-:Y:S01]  /*4f80*/  @!UP3 UIMAD UR15, UR6, UR10, UR15 ;  /* 0x0000000a060fb2a4 */ /* 0x000fe2000f8e020f */
[----:B------:R-:W-:Y:S11]  /*4f90*/  BRA.U UP4, `(.L_x_83) ;  /* 0x0000000104107547 */ /* 0x000ff6000b800000 */
[----:B------:R-:W-:Y:S04]  /*4fa0*/  MOV R0, UR52 ;  /* 0x0000003400007c02 */ /* 0x000fe80008000f00 */
[----:B------:R-:W-:Y:S04]  /*4fb0*/  SHF.L.U32 R11, R0, 0x1f, RZ ;  /* 0x0000001f000b7819 */ /* 0x000fe800000006ff */
[----:B------:R-:W1:Y:S02]  /*4fc0*/  SYNCS.PHASECHK.TRANS64.TRYWAIT P2, [UR22+0x138], R11 ;  /* 0x0001380bff0075a7 */ /* 0x000e640008041116 */
[----:B-1----:R-:W-:Y:S05]  /*4fd0*/  @!P2 BRA `(.L_x_84) ;  /* 0x00000040001ca947 */ /* 0x002fea0003800000 */
.L_x_83:
[----:B------:R-:W-:Y:S05]  /*4fe0*/  BRA.U !UP6, `(.L_x_85) ;  /* 0x000000010e387547 */ /* 0x000fea000b800000 */
[----:B------:R-:W-:Y:S01]  /*4ff0*/  UPLOP3.LUT UP1, UPT, UPT, UPT, UP5, 0x80, 0x8 ;  /* 0x000000000008789c */ /* 0x000fe20003f2f050 */
[----:B-1----:R-:W-:Y:S01]  /*5000*/  HFMA2 R0, -RZ, RZ, 0, 5.9604644775390625e-08 ;  /* 0x00000001ff007431 */ /* 0x002fe200000001ff */
[----:B------:R-:W1:Y:S01]  /*5010*/  LDCU.64 UR8, c[0x0][0x358] ;  /* 0x00006b00ff0877ac */ /* 0x000e620008000a00 */
[----:B------:R-:W-:Y:S03]  /*5020*/  IMAD.MOV.U32 R94, RZ, RZ, 0x1 ;  /* 0x00000001ff5e7424 */ /* 0x000fe600078e00ff */
[----:B------:R-:W-:Y:S05]  /*5030*/  PLOP3.LUT P2, PT, PT, PT, UP1, 0x80, 0x8 ;  /* 0x000000000008781c */ /* 0x000fea0003f4f018 */
[----:B------:R-:W3:Y:S01]  /*5040*/  @UP1 LDCU.64 UR4, c[0x0][0x988] ;  /* 0x00013100ff0417ac */ /* 0x000ee20008000a00 */
[----:B------:R-:W-:Y:S07]  /*5050*/  @UP1 UIMAD UR6, UR51, UR26, URZ ;  /* 0x0000001a330612a4 */ /* 0x000fee000f8e02ff */
[----:B------:R-:W-:Y:S01]  /*5060*/  @!P2 PRMT R94, R0, 0x7610, R94 ;  /* 0x00007610005ea816 */ /* 0x000fe2000000005e */
[----:B---3--:R-:W-:Y:S06]  /*5070*/  @UP1 UIMAD.WIDE UR4, UR6, 0x4, UR4 ;  /* 0x00000004060418a5 */ /* 0x008fec000f8e0204 */
[----:B------:R-:W-:Y:S01]  /*5080*/  IMAD.U32 R14, RZ, RZ, UR4 ;  /* 0x00000004ff0e7e24 */ /* 0x000fe2000f8e00ff */
[----:B------:R-:W-:Y:S04]  /*5090*/  MOV R15, UR5 ;  /* 0x00000005000f7c02 */ /* 0x000fe80008000f00 */
[----:B------:R-:W3:Y:S01]  /*50a0*/  @!UP1 LDCU UR4, c[0x0][0x980] ;  /* 0x00013000ff0497ac */ /* 0x000ee20008000800 */
[----:B-1---5:R4:W5:Y:S02]  /*50b0*/  @P2 LDG.E R41, desc[UR8][R14.64] ;  /* 0x000000080e292981 */ /* 0x022964000c1e1900 */
[----:B---34-:R-:W-:Y:S07]  /*50c0*/  @!P2 IMAD.U32 R41, RZ, RZ, UR4 ;  /* 0x00000004ff29ae24 */ /* 0x018fee000f8e00ff */
.L_x_85:
[----:B-----5:R-:W-:Y:S01]  /*50d0*/  @!P1 FSETP.EQ.AND P3, PT, R41, RZ, PT ;  /* 0x000000ff2900920b */ /* 0x020fe20003f62000 */
[----:B------:R-:W-:Y:S01]  /*50e0*/  @!UPT UIADD3 URZ, UPT, UPT, URZ, URZ, URZ ;  /* 0x000000fffffff290 */ /* 0x000fe2000fffe0ff */
[----:B------:R-:W-:Y:S11]  /*50f0*/  @!P1 BRA `(.L_x_86) ;  /* 0x0000000000149947 */ /* 0x000ff60003800000 */
[----:B------:R-:W-:Y:S02]  /*5100*/  LOP3.LUT P1, RZ, R94, 0xff, RZ, 0xc0, !PT ;  /* 0x000000ff5eff7812 */ /* 0x000fe4000782c0ff */
[----:B------:R-:W-:Y:S04]  /*5110*/  PLOP3.LUT P3, PT, PT, PT, UP1, 0x80, 0x8 ;  /* 0x000000000008781c */ /* 0x000fe80003f6f018 */
[----:B------:R-:W-:Y:S07]  /*5120*/  PLOP3.LUT P3, PT, P3, PT, PT, 0x8, 0x80 ;  /* 0x000000000080781c */ /* 0x000fee0001f6e170 */
[----:B------:R-:W-:Y:S11]  /*5130*/  @P1 FSETP.EQ.AND P3, PT, R41, RZ, PT ;  /* 0x000000ff2900120b */ /* 0x000ff60003f62000 */
[----:B------:R-:W-:Y:S02]  /*5140*/  @!UPT UIADD3 URZ, UPT, UPT, URZ, URZ, URZ ;  /* 0x000000fffffff290 */ /* 0x000fe4000fffe0ff */
.L_x_86:
[----:B------:R-:W-:Y:S01]  /*5150*/  USHF.L.U32 UR11, UR50, 0x6, URZ ;  /* 0x00000006320b7899 */ /* 0x000fe200080006ff */
[----:B------:R-:W3:Y:S01]  /*5160*/  SYNCS.PHASECHK.TRANS64.TRYWAIT P1, [UR22+0x120], R9 ;  /* 0x00012009ff0075a7 */ /* 0x000ee20008021116 */
[----:B------:R-:W-:Y:S02]  /*5170*/  UISETP.NE.AND UP0, UPT, UR32, 0x1, UPT ;  /* 0x000000012000788c */ /* 0x000fe4000bf05270 */
[----:B------:R-:W-:Y:S01]  /*5180*/  UIMAD.WIDE.U32 UR4, UR11, UR33, URZ ;  /* 0x000000210b0472a5 */ /* 0x000fe2000f8e00ff */
[----:B------:R-:W-:Y:S04]  /*5190*/  ELECT P2, URZ, PT ;  /* 0x0000000000ff782f */ /* 0x000fe80003840000 */
[----:B------:R-:W-:Y:S02]  /*51a0*/  PLOP3.LUT P2, PT, P3, P2, PT, 0xf2, 0x2f ;  /* 0x00000000002f781c */ /* 0x000fe40001f45e72 */
[----:B------:R-:W-:Y:S02]  /*51b0*/  UMOV UR4, UR5 ;  /* 0x0000000500047c82 */ /* 0x000fe40008000000 */
[----:B------:R-:W-:Y:S04]  /*51c0*/  USHF.R.U32.HI UR4, URZ, UR34, UR4 ;  /* 0x00000022ff047299 */ /* 0x000fe80008011604 */
[----:B------:R-:W-:Y:S02]  /*51d0*/  USEL UR12, UR11, UR4, !UP0 ;  /* 0x000000040b0c7287 */ /* 0x000fe4000c000000 */
[----:B------:R-:W-:Y:S02]  /*51e0*/  UISETP.NE.AND UP0, UPT, UR35, 0x1, UPT ;  /* 0x000000012300788c */ /* 0x000fe4000bf05270 */
[----:B------:R-:W-:Y:S02]  /*51f0*/  UIMAD.WIDE.U32 UR4, UR12, UR40, URZ ;  /* 0x000000280c0472a5 */ /* 0x000fe4000f8e00ff */
[----:B------:R-:W-:Y:S01]  /*5200*/  UIADD3 UR6, UPT, UPT, -UR12, URZ, URZ ;  /* 0x000000ff0c067290 */ /* 0x000fe2000fffe1ff */
[----:B-1----:R-:W-:Y:S03]  /*5210*/  @!P2 IMAD.MOV.U32 R0, RZ, 0x20, RZ ;  /* 0x00000020ff00a824 */ /* 0x002fe600078e00ff */
[----:B------:R-:W-:Y:S01]  /*5220*/  UIMAD UR11, UR32, UR6, UR11 ;  /* 0x00000006200b72a4 */ /* 0x000fe2000f8e020b */
[----:B------:R-:W-:Y:S01]  /*5230*/  @!P2 IMAD.MOV.U32 R0, RZ, 0x400, R0 ;  /* 0x00000400ff00a824 */ /* 0x000fe200078e0000 */
[----:B------:R-:W-:Y:S02]  /*5240*/  UMOV UR4, UR5 ;  /* 0x0000000500047c82 */ /* 0x000fe40008000000 */
[----:B------:R-:W-:Y:S04]  /*5250*/  USHF.R.U32.HI UR4, URZ, UR41, UR4 ;  /* 0x00000029ff047299 */ /* 0x000fe80008011604 */
[----:B------:R-:W-:Y:S02]  /*5260*/  USEL UR13, UR12, UR4, !UP0 ;  /* 0x000000040c0d7287 */ /* 0x000fe4000c000000 */
[----:B------:R-:W-:Y:S02]  /*5270*/  UISETP.NE.AND UP0, UPT, UR42, 0x1, UPT ;  /* 0x000000012a00788c */ /* 0x000fe4000bf05270 */
[----:B------:R-:W-:Y:S07]  /*5280*/  UIMAD.WIDE.U32 UR4, UR13, UR43, URZ ;  /* 0x0000002b0d0472a5 */ /* 0x000fee000f8e00ff */
[----:B------:R-:W-:Y:S02]  /*5290*/  UMOV UR4, UR5 ;  /* 0x0000000500047c82 */ /* 0x000fe40008000000 */
[----:B------:R-:W-:Y:S04]  /*52a0*/  USHF.R.U32.HI UR4, URZ, UR54, UR4 ;  /* 0x00000036ff047299 */ /* 0x000fe80008011604 */
[----:B------:R-:W-:Y:S02]  /*52b0*/  USEL UR14, UR13, UR4, !UP0 ;  /* 0x000000040d0e7287 */ /* 0x000fe4000c000000 */
[----:B------:R-:W-:Y:S02]  /*52c0*/  UIADD3 UR4, UPT, UPT, -UR13, URZ, URZ ;  /* 0x000000ff0d047290 */ /* 0x000fe4000fffe1ff */
[----:B------:R-:W-:Y:S02]  /*52d0*/  UIADD3 UR5, UPT, UPT, -UR14, URZ, URZ ;  /* 0x000000ff0e057290 */ /* 0x000fe4000fffe1ff */
[----:B------:R-:W-:Y:S02]  /*52e0*/  UIMAD UR12, UR35, UR4, UR12 ;  /* 0x00000004230c72a4 */ /* 0x000fe4000f8e020c */
[----:B------:R-:W-:Y:S01]  /*52f0*/  UIMAD UR13, UR42, UR5, UR13 ;  /* 0x000000052a0d72a4 */ /* 0x000fe2000f8e020d */
[----:B---3--:R-:W-:Y:S11]  /*5300*/  @!P1 BRA `(.L_x_87) ;  /* 0x0000003c00689947 */ /* 0x008ff60003800000 */
.L_x_172:
[----:B------:R-:W-:Y:S01]  /*5310*/  @!P2 R2UR UR4, R0 ;  /* 0x000000000004a2ca */ /* 0x000fe200000e0000 */
[----:B------:R-:W-:Y:S01]  /*5320*/  VOTEU.ALL UP0, P2 ;  /* 0x0000000000ff7886 */ /* 0x000fe20001000000 */
[----:B-1----:R-:W-:Y:S02]  /*5330*/  @!P2 IADD3 R2, P1, PT, R12, 0x680, RZ ;  /* 0x000006800c02a810 */ /* 0x002fe40007f3e0ff */
[----:B------:R-:W-:Y:S02]  /*5340*/  @P0 SHF.R.U32.HI R4, RZ, 0x10, R5 ;  /* 0x00000010ff040819 */ /* 0x000fe40000011605 */
[----:B------:R-:W-:Y:S01]  /*5350*/  @!P2 R2UR UR5, R2 ;  /* 0x000000000205a2ca */ /* 0x000fe200000e0000 */
[----:B------:R-:W-:Y:S01]  /*5360*/  @!P2 IMAD.X R0, RZ, RZ, R13, P1 ;  /* 0x000000ffff00a224 */ /* 0x000fe200008e060d */
[----:B------:R-:W-:Y:S01]  /*5370*/  @!UP0 UIADD3 UR8, UPT, UPT, UR22, 0x200, URZ ;  /* 0x0000020016088890 */ /* 0x000fe2000fffe0ff */
[----:B------:R-:W-:Y:S04]  /*5380*/  @P0 R2UR UR51, R4 ;  /* 0x00000000043302ca */ /* 0x000fe800000e0000 */
[----:B------:R-:W-:Y:S01]  /*5390*/  @!UP0 UPRMT UR6, UR4, 0x5410, URZ ;  /* 0x0000541004068896 */ /* 0x000fe200080000ff */
[----:B------:R-:W-:Y:S01]  /*53a0*/  @!P2 R2UR UR4, R0 ;  /* 0x000000000004a2ca */ /* 0x000fe200000e0000 */
[----:B------:R-:W-:Y:S01]  /*53b0*/  VOTEU.ALL UP0, P2 ;  /* 0x0000000000ff7886 */ /* 0x000fe20001000000 */
[----:B------:R-:W-:Y:S03]  /*53c0*/  @!P2 IMAD.MOV.U32 R0, RZ, RZ, 0x1000 ;  /* 0x00001000ff00a424 */ /* 0x000fe600078e00ff */
[----:B------:R-:W-:Y:S01]  /*53d0*/  IMAD.U32 R14, RZ, RZ, UR5 ;  /* 0x00000005ff0e7e24 */ /* 0x000fe2000f8e00ff */
[----:B------:R-:W-:Y:S01]  /*53e0*/  @!UP0 UMOV UR9, UR25 ;  /* 0x0000001900098c82 */ /* 0x000fe20008000000 */
[----:B------:R-:W-:Y:S06]  /*53f0*/  @!UP0 UMOV UR10, UR7 ;  /* 0x00000007000a8c82 */ /* 0x000fec0008000000 */
[----:B------:R-:W-:Y:S01]  /*5400*/  IMAD.U32 R15, RZ, RZ, UR4 ;  /* 0x00000004ff0f7e24 */ /* 0x000fe2000f8e00ff */
[----:B------:R-:W-:Y:S04]  /*5410*/  @!P2 R2UR UR4, R14 ;  /* 0x000000000e04a2ca */ /* 0x000fe800000e0000 */
[----:B------:R-:W-:Y:S11]  /*5420*/  @!P2 R2UR UR5, R15 ;  /* 0x000000000f05a2ca */ /* 0x000ff600000e0000 */
[----:B------:R-:W-:Y:S02]  /*5430*/  @!UPT UIADD3 URZ, UPT, UPT, URZ, URZ, URZ ;  /* 0x000000fffffff290 */ /* 0x000fe4000fffe0ff */
[----:B------:R1:W-:Y:S01]  /*5440*/  @!UP0 UTMALDG.5D.IM2COL [UR8], [UR4], UR6 ;  /* 0x00000008040083b4 */ /* 0x0003e20008060006 */
[----:B------:R1:W-:Y:S01]  /*5450*/  @!P2 SYNCS.ARRIVE.TRANS64.RED.A0TR RZ, [UR22+0x110], R0 ;  /* 0x00011000ffffa9a7 */ /* 0x0003e20008300416 */
[----:B------:R-:W-:Y:S01]  /*5460*/  SYNCS.ARRIVE.TRANS64.RED.A1T0 RZ, [UR47], RZ ;  /* 0x000000ffffff79a7 */ /* 0x000fe2000810042f */
[----:B------:R-:W3:Y:S02]  /*5470*/  SYNCS.PHASECHK.TRANS64.TRYWAIT P1, [UR22+0x128], R9 ;  /* 0x00012809ff0075a7 */ /* 0x000ee40008021116 */
[----:B-1-3--:R-:W-:Y:S05]  /*5480*/  @!P1 BRA `(.L_x_88) ;  /* 0x0000003c00209947 */ /* 0x00afea0003800000 */
.L_x_174:
[----:B-1----:R-:W-:Y:S01]  /*5490*/  @!P2 IMAD.MOV.U32 R0, RZ, 0x20, RZ ;  /* 0x00000020ff00a824 */ /* 0x002fe200078e00ff */
[----:B------:R-:W-:Y:S01]  /*54a0*/  @!P2 IADD3 R2, P0, PT, R12, 0x680, RZ ;  /* 0x000006800c02a810 */ /* 0x000fe20007f1e0ff */
[----:B------:R-:W-:Y:S01]  /*54b0*/  VOTEU.ALL UP0, P2 ;  /* 0x0000000000ff7886 */ /* 0x000fe20001000000 */
[----:B------:R-:W-:Y:S01]  /*54c0*/  LOP3.LUT R10, R10, 0x1, RZ, 0x3c, !PT ;  /* 0x000000010a0a7812 */ /* 0x000fe200078e3cff */
[----:B------:R-:W-:Y:S01]  /*54d0*/  @!P2 IMAD.MOV.U32 R0, RZ, 0x400, R0 ;  /* 0x00000400ff00a824 */ /* 0x000fe200078e0000 */
[----:B------:R-:W-:Y:S01]  /*54e0*/  @!P2 R2UR UR5, R2 ;  /* 0x000000000205a2ca */ /* 0x000fe200000e0000 */
[----:B------:R-:W-:Y:S01]  /*54f0*/  UIADD3 UR24, UPT, UPT, UR15, UR44, URZ ;  /* 0x0000002c0f187290 */ /* 0x000fe2000fffe0ff */
[----:B------:R-:W-:Y:S01]  /*5500*/  LOP3.LUT R8, R8, 0x1, RZ, 0x3c, !PT ;  /* 0x0000000108087812 */ /* 0x000fe200078e3cff */
[----:B------:R-:W-:Y:S01]  /*5510*/  @!UP0 UIADD3 UR8, UPT, UPT, UR22, 0x1200, URZ ;  /* 0x0000120016088890 */ /* 0x000fe2000fffe0ff */
[----:B------:R-:W-:Y:S01]  /*5520*/  @!P2 R2UR UR4, R0 ;  /* 0x000000000004a2ca */ /* 0x000fe200000e0000 */
[----:B------:R-:W-:Y:S01]  /*5530*/  @!P2 IMAD.X R0, RZ, RZ, R13, P0 ;  /* 0x000000ffff00a224 */ /* 0x000fe200000e060d */
[----:B------:R-:W-:Y:S02]  /*5540*/  @!UP0 UIADD3 UR10, UPT, UPT, UR7, 0x40, URZ ;  /* 0x00000040070a8890 */ /* 0x000fe4000fffe0ff */
[----:B------:R-:W-:Y:S02]  /*5550*/  @!UP0 UIADD3 UR9, UPT, UPT, UR22, 0x118, URZ ;  /* 0x0000011816098890 */ /* 0x000fe4000fffe0ff */
[----:B------:R-:W-:Y:S02]  /*5560*/  UIADD3 UR50, UPT, UPT, UR16, UR38, URZ ;  /* 0x0000002610327290 */ /* 0x000fe4000fffe0ff */
[----:B------:R-:W-:Y:S01]  /*5570*/  UPLOP3.LUT UP4, UPT, UPT, UPT, UPT, 0x80, 0x8 ;  /* 0x000000000008789c */ /* 0x000fe20003f8f070 */
[----:B------:R-:W-:Y:S04]  /*5580*/  IMAD.U32 R4, RZ, RZ, UR5 ;  /* 0x00000005ff047e24 */ /* 0x000fe8000f8e00ff */
[----:B------:R-:W-:Y:S01]  /*5590*/  @!UP0 UPRMT UR6, UR4, 0x5410, URZ ;  /* 0x0000541004068896 */ /* 0x000fe200080000ff */
[----:B------:R-:W-:Y:S01]  /*55a0*/  @!P2 R2UR UR4, R0 ;  /* 0x000000000004a2ca */ /* 0x000fe200000e0000 */
[----:B------:R-:W-:Y:S11]  /*55b0*/  VOTEU.ALL UP0, P2 ;  /* 0x0000000000ff7886 */ /* 0x000ff60001000000 */
[----:B------:R-:W-:Y:S01]  /*55c0*/  @!UPT UIADD3 URZ, UPT, UPT, URZ, URZ, URZ ;  /* 0x000000fffffff290 */ /* 0x000fe2000fffe0ff */
[----:B------:R-:W-:Y:S01]  /*55d0*/  IMAD.U32 R5, RZ, RZ, UR4 ;  /* 0x00000004ff057e24 */ /* 0x000fe2000f8e00ff */
[----:B------:R-:W-:Y:S04]  /*55e0*/  @!P2 R2UR UR4, R4 ;  /* 0x000000000404a2ca */ /* 0x000fe800000e0000 */
[----:B------:R-:W-:Y:S11]  /*55f0*/  @!P2 R2UR UR5, R5 ;  /* 0x000000000505a2ca */ /* 0x000ff600000e0000 */
[----:B------:R-:W-:Y:S02]  /*5600*/  @!UPT UIADD3 URZ, UPT, UPT, URZ, URZ, URZ ;  /* 0x000000fffffff290 */ /* 0x000fe4000fffe0ff */
[----:B------:R1:W-:Y:S01]  /*5610*/  @!UP0 UTMALDG.5D.IM2COL [UR8], [UR4], UR6 ;  /* 0x00000008040083b4 */ /* 0x0003e20008060006 */
[----:B------:R1:W-:Y:S01]  /*5620*/  @!P2 SYNCS.ARRIVE.TRANS64.RED.A0TR RZ, [UR22+0x118], R3 ;  /* 0x00011803ffffa9a7 */ /* 0x0003e20008300416 */
[----:B------:R-:W-:Y:S01]  /*5630*/  SYNCS.ARRIVE.TRANS64.RED.A1T0 RZ, [UR46], RZ ;  /* 0x000000ffffff79a7 */ /* 0x000fe2000810042e */
[----:B------:R-:W-:Y:S05]  /*5640*/  BRA.U UP2, `(.L_x_89) ;  /* 0xfffffff102dc7547 */ /* 0x000fea000b83ffff */
[----:B-1----:R-:W-:-:S04]  /*5650*/  SHF.L.U32 R3, R10, 0x1f, RZ ;  /* 0x0000001f0a037819 */ /* 0x002fc800000006ff */
[----:B------:R-:W1:Y:S02]  /*5660*/  SYNCS.PHASECHK.TRANS64.TRYWAIT P0, [UR22+0x120], R3 ;  /* 0x00012003ff0075a7 */ /* 0x000e640008001116 */
[----:B-1----:R-:W-:Y:S05]  /*5670*/  @!P0 BRA `(.L_x_90) ;  /* 0x0000003800bc8947 */ /* 0x002fea0003800000 */
.L_x_176:
[----:B-1----:R-:W-:-:S07]  /*5680*/  MOV R0, UR22 ;  /* 0x0000001600007c02 */ /* 0x002fce0008000f00 */
.L_x_91:
[----:B-1----:R-:W-:-:S04]  /*5690*/  SHF.L.U32 R3, R10, 0x1f, RZ ;  /* 0x0000001f0a037819 */ /* 0x002fc800000006ff */
[----:B------:R1:W3:Y:S03]  /*56a0*/  SYNCS.PHASECHK.TRANS64.TRYWAIT P0, [R0+URZ+0x128], R3 ;  /* 0x00012803000075a7 */ /* 0x0002e600080011ff */
[----:B---3--:R-:W-:Y:S05]  /*56b0*/  @!P0 NANOSLEEP.SYNCS 0x989680 ;  /* 0x009896800000895d */ /* 0x008fea0003900000 */
[----:B------:R-:W3:Y:S02]  /*56c0*/  @!P0 SYNCS.PHASECHK.TRANS64 P0, [R0+URZ+0x128], R3 ;  /* 0x00012803000085a7 */ /* 0x000ee400080010ff */
[----:B--23--:R-:W-:Y:S05]  /*56d0*/  @P0 EXIT ;  /* 0x000000000000094d */ /* 0x00cfea0003800000 */
[----:B------:R-:W-:Y:S05]  /*56e0*/  BRA `(.L_x_91) ;  /* 0xfffffffc00e87947 */ /* 0x000fea000383ffff */
.L_x_80:
[----:B------:R-:W-:-:S06]  /*56f0*/  UISETP.GE.AND UP0, UPT, UR18, 0x4, UPT ;  /* 0x000000041200788c */ /* 0x000fcc000bf06270 */
[----:B------:R-:W-:-:S13]  /*5700*/  PLOP3.LUT P0, PT, PT, PT, UP0, 0x80, 0x8 ;  /* 0x000000000008781c */ /* 0x000fda0003f0f008 */
[----:B------:R-:W-:Y:S05]  /*5710*/  @!P0 EXIT ;  /* 0x000000000000894d */ /* 0x000fea0003800000 */
[----:B------:R-:W1:Y:S08]  /*5720*/  S2UR UR4, SR_CgaCtaId ;  /* 0x00000000000479c3 */ /* 0x000e700000008800 */
[----:B------:R-:W-:Y:S01]  /*5730*/  BAR.SYNC.DEFER_BLOCKING 0x6, 0xa0 ;  /* 0x0182800000007b1d */ /* 0x000fe20000010000 */
[C---:B------:R-:W-:Y:S01]  /*5740*/  IMAD.SHL.U32 R6, R92.reuse, 0x40, RZ ;  /* 0x000000405c067824 */ /* 0x040fe200078e00ff */
[C---:B------:R-:W-:Y:S01]  /*5750*/  LOP3.LUT R93, R92.reuse, 0x60, RZ, 0xc0, !PT ;  /* 0x000000605c5d7812 */ /* 0x040fe200078ec0ff */
[----:B------:R-:W-:-:S02]  /*5760*/  IMAD.SHL.U32 R91, R92, 0x20, RZ ;  /* 0x000000205c5b7824 */ /* 0x000fc400078e00ff */
[----:B------:R-:W-:Y:S02]  /*5770*/  HFMA2 R90, -RZ, RZ, 0, 0 ;  /* 0x00000000ff5a7431 */ /* 0x000fe400000001ff */
[----:B------:R-:W-:Y:S01]  /*5780*/  IMAD.SHL.U32 R5, R92, 0x2, RZ ;  /* 0x000000025c057824 */ /* 0x000fe200078e00ff */
[----:B------:R-:W-:Y:S01]  /*5790*/  UMOV UR49, 0x400 ;  /* 0x0000040000317882 */ /* 0x000fe20000000000 */
[----:B------:R-:W2:Y:S01]  /*57a0*/  LDC.64 R84, c[0x0][0x9b0] ;  /* 0x00026c00ff547b82 */ /* 0x000ea20000000a00 */
[----:B------:R-:W-:Y:S01]  /*57b0*/  LOP3.LUT R4, R6, 0x180, RZ, 0xc0, !PT ;  /* 0x0000018006047812 */ /* 0x000fe200078ec0ff */
[----:B------:R-:W-:Y:S01]  /*57c0*/  IMAD.U32 R37, R92, 0x10000, RZ ;  /* 0x000100005c257824 */ /* 0x000fe200078e00ff */
[----:B------:R-:W-:Y:S01]  /*57d0*/  LOP3.LUT R91, R91, 0xc00, RZ, 0xc0, !PT ;  /* 0x00000c005b5b7812 */ /* 0x000fe200078ec0ff */
[----:B------:R-:W-:Y:S01]  /*57e0*/  IMAD.MOV.U32 R36, RZ, RZ, RZ ;  /* 0x000000ffff247224 */ /* 0x000fe200078e00ff */
[----:B------:R-:W-:Y:S01]  /*57f0*/  LOP3.LUT R5, R4, 0x20, R5, 0xf8, !PT ;  /* 0x0000002004057812 */ /* 0x000fe200078ef805 */
[C---:B------:R-:W-:Y:S01]  /*5800*/  IMAD.SHL.U32 R4, R92.reuse, 0x8, RZ ;  /* 0x000000085c047824 */ /* 0x040fe200078e00ff */
[----:B------:R-:W-:Y:S01]  /*5810*/  LOP3.LUT R91, R91, 0x40, R6, 0xf8, !PT ;  /* 0x000000405b5b7812 */ /* 0x000fe200078ef806 */
[----:B------:R-:W3:Y:S01]  /*5820*/  LDC.64 R74, c[0x0][0x9a8] ;  /* 0x00026a00ff4a7b82 */ /* 0x000ee20000000a00 */
[----:B------:R-:W-:-:S02]  /*5830*/  LOP3.LUT R92, R92, 0x2, RZ, 0xc0, !PT ;  /* 0x000000025c5c7812 */ /* 0x000fc400078ec0ff */
[----:B------:R-:W-:Y:S02]  /*5840*/  CS2R R88, SRZ ;  /* 0x0000000000587805 */ /* 0x000fe4000001ff00 */
[----:B------:R-:W-:Y:S01]  /*5850*/  LOP3.LUT R4, R5, 0x30, R4, 0x78, !PT ;  /* 0x0000003005047812 */ /* 0x000fe200078e7804 */
[----:B------:R-:W-:Y:S01]  /*5860*/  IMAD.MOV.U32 R87, RZ, RZ, RZ ;  /* 0x000000ffff577224 */ /* 0x000fe200078e00ff */
[----:B------:R-:W-:Y:S01]  /*5870*/  LOP3.LUT R91, R91, 0x200, R6, 0xf8, !PT ;  /* 0x000002005b5b7812 */ /* 0x000fe200078ef806 */
[----:B------:R-:W4:Y:S01]  /*5880*/  LDCU UR60, c[0x0][0x370] ;  /* 0x00006e00ff3c77ac */ /* 0x000f220008000800 */
[----:B------:R-:W-:Y:S02]  /*5890*/  LOP3.LUT R37, R37, 0x600000, RZ, 0xc0, !PT ;  /* 0x0060000025257812 */ /* 0x000fe400078ec0ff */
[----:B------:R-:W-:Y:S01]  /*58a0*/  LOP3.LUT R91, R91, R4, RZ, 0xfc, !PT ;  /* 0x000000045b5b7212 */ /* 0x000fe200078efcff */
[----:B-1----:R-:W-:Y:S01]  /*58b0*/  ULEA UR49, UR4, UR49, 0x18 ;  /* 0x0000003104317291 */ /* 0x002fe2000f8ec0ff */
[----:B------:R-:W-:Y:S01]  /*58c0*/  IADD3 R106, PT, PT, -R92, RZ, RZ ;  /* 0x000000ff5c6a7210 */ /* 0x000fe20007ffe1ff */
[----:B------:R-:W1:Y:S01]  /*58d0*/  LDCU.128 UR4, c[0x0][0xb80] ;  /* 0x00017000ff0477ac */ /* 0x000e620008000c00 */
[----:B------:R-:W2:Y:S06]  /*58e0*/  LDCU UR48, c[0x0][0xc0c] ;  /* 0x00018180ff3077ac */ /* 0x000eac0008000800 */
[----:B------:R-:W4:Y:S01]  /*58f0*/  LDS R2, [UR49+0x190] ;  /* 0x00019031ff027984 */ /* 0x000f220008000800 */
[----:B------:R-:W2:Y:S01]  /*5900*/  LDCU UR38, c[0x0][0xc30] ;  /* 0x00018600ff2677ac */ /* 0x000ea20008000800 */
[----:B------:R-:W2:Y:S01]  /*5910*/  LDCU.64 UR54, c[0x0][0x988] ;  /* 0x00013100ff3677ac */ /* 0x000ea20008000a00 */
[----:B------:R-:W2:Y:S01]  /*5920*/  LDCU.64 UR46, c[0x0][0xc28] ;  /* 0x00018500ff2e77ac */ /* 0x000ea20008000a00 */
[----:B-1----:R-:W-:Y:S01]  /*5930*/  IMAD.U32 R104, RZ, RZ, UR4 ;  /* 0x00000004ff687e24 */ /* 0x002fe2000f8e00ff */
[----:B------:R-:W-:Y:S01]  /*5940*/  MOV R101, UR7 ;  /* 0x0000000700657c02 */ /* 0x000fe20008000f00 */
[----:B------:R-:W-:Y:S01]  /*5950*/  IMAD.U32 R103, RZ, RZ, UR5 ;  /* 0x00000005ff677e24 */ /* 0x000fe2000f8e00ff */
[----:B------:R-:W1:Y:S01]  /*5960*/  LDCU.64 UR62, c[0x0][0x990] ;  /* 0x00013200ff3e77ac */ /* 0x000e620008000a00 */
[----:B------:R-:W-:Y:S01]  /*5970*/  IMAD.U32 R102, RZ, RZ, UR6 ;  /* 0x00000006ff667e24 */ /* 0x000fe2000f8e00ff */
[----:B------:R-:W2:Y:S01]  /*5980*/  LDCU.128 UR4, c[0x0][0xb90] ;  /* 0x00017200ff0477ac */ /* 0x000ea20008000c00 */
[----:B------:R-:W1:Y:S01]  /*5990*/  LDCU.128 UR56, c[0x0][0xc10] ;  /* 0x00018200ff3877ac */ /* 0x000e620008000c00 */
[----:B------:R-:W1:Y:S01]  /*59a0*/  LDCU UR53, c[0x0][0x374] ;  /* 0x00006e80ff3577ac */ /* 0x000e620008000800 */
[----:B--2---:R-:W-:Y:S01]  /*59b0*/  IMAD.U32 R100, RZ, RZ, UR4 ;  /* 0x00000004ff647e24 */ /* 0x004fe2000f8e00ff */
[----:B------:R-:W-:Y:S01]  /*59c0*/  UIADD3 UR4, UPT, UPT, UR49, 0x2200, URZ ;  /* 0x0000220031047890 */ /* 0x000fe2000fffe0ff */
[----:B------:R-:W-:Y:S01]  /*59d0*/  IMAD.U32 R99, RZ, RZ, UR5 ;  /* 0x00000005ff637e24 */ /* 0x000fe2000f8e00ff */
[----:B------:R-:W-:Y:S01]  /*59e0*/  UIADD3 UR5, UPT, UPT, UR49, 0x200, URZ ;  /* 0x0000020031057890 */ /* 0x000fe2000fffe0ff */
[C---:B----4-:R-:W-:Y:S01]  /*59f0*/  IADD3 R3, PT, PT, R2.reuse, 0x80, RZ ;  /* 0x0000008002037810 */ /* 0x050fe20007ffe0ff */
[----:B------:R-:W-:Y:S01]  /*5a00*/  IMAD.U32 R97, RZ, RZ, UR7 ;  /* 0x00000007ff617e24 */ /* 0x000fe2000f8e00ff */
[----:B------:R-:W-:Y:S01]  /*5a10*/  LOP3.LUT R2, R2, 0xffff, RZ, 0xc0, !PT ;  /* 0x0000ffff02027812 */ /* 0x000fe200078ec0ff */
[----:B------:R-:W-:Y:S01]  /*5a20*/  IMAD.U32 R107, RZ, RZ, UR4 ;  /* 0x00000004ff6b7e24 */ /* 0x000fe2000f8e00ff */
[----:B------:R-:W-:Y:S01]  /*5a30*/  LOP3.LUT R3, R3, 0xffff, RZ, 0xc0, !PT ;  /* 0x0000ffff03037812 */ /* 0x000fe200078ec0ff */
[----:B------:R-:W-:Y:S01]  /*5a40*/  IMAD.U32 R96, RZ, RZ, UR5 ;  /* 0x00000005ff607e24 */ /* 0x000fe2000f8e00ff */
[----:B------:R-:W-:-:S03]  /*5a50*/  MOV R98, UR6 ;  /* 0x0000000600627c02 */ /* 0x000fc60008000f00 */
[----:B-1-3--:R2:W-:Y:S04]  /*5a60*/  STL.64 [R1], R2 ;  /* 0x0000000201007387 */ /* 0x00a5e80000100a00 */
.L_x_118:
[----:B--2---:R-:W-:Y:S04]  /*5a70*/  SHF.L.U32 R3, R89, 0x1f, RZ ;  /* 0x0000001f59037819 */ /* 0x004fe800000006ff */
[----:B-1----:R-:W1:Y:S02]  /*5a80*/  SYNCS.PHASECHK.TRANS64.TRYWAIT P0, [UR49+0x140], R3 ;  /* 0x00014003ff0075a7 */ /* 0x002e640008001131 */
[----:B-1----:R-:W-:Y:S05]  /*5a90*/  @!P0 BRA `(.L_x_92) ;  /* 0x0000003400cc8947 */ /* 0x002fea0003800000 */
.L_x_178:
[----:B------:R-:W2:Y:S01]  /*5aa0*/  LDS.128 R4, [UR49+0x180] ;  /* 0x00018031ff047984 */ /* 0x000ea20008000c00 */
[----:B------:R-:W-:Y:S01]  /*5ab0*/  UIADD3 UR4, UPT, UPT, UR49, 0x148, URZ ;  /* 0x0000014831047890 */ /* 0x000fe2000fffe0ff */
[----:B------:R-:W-:Y:S01]  /*5ac0*/  IMAD R2, R36, 0x4, R1 ;  /* 0x0000000424027824 */ /* 0x000fe200078e0201 */
[----:B------:R-:W-:Y:S01]  /*5ad0*/  UISETP.GE.AND UP0, UPT, UR39, 0x1, UPT ;  /* 0x000000012700788c */ /* 0x000fe2000bf06270 */
[----:B------:R-:W-:Y:S01]  /*5ae0*/  @!PT LDS RZ, [RZ] ;  /* 0x00000000fffff984 */ /* 0x000fe20000000800 */
[----:B------:R-:W-:Y:S01]  /*5af0*/  @!PT LDS RZ, [RZ] ;  /* 0x00000000fffff984 */ /* 0x000fe20000000800 */
[----:B------:R-:W-:Y:S01]  /*5b00*/  @!PT LDS RZ, [RZ] ;  /* 0x00000000fffff984 */ /* 0x000fe20000000800 */
[----:B------:R-:W-:Y:S01]  /*5b10*/  @!PT LDS RZ, [RZ] ;  /* 0x00000000fffff984 */ /* 0x000fe20000000800 */
[----:B------:R3:W-:Y:S06]  /*5b20*/  MEMBAR.ALL.CTA ;  /* 0x0000000000007992 */ /* 0x0007ec0000008000 */
[----:B---3--:R-:W3:Y:S01]  /*5b30*/  FENCE.VIEW.ASYNC.S ;  /* 0x00000000000073c6 */ /* 0x008ee20000000000 */
[----:B------:R-:W-:Y:S09]  /*5b40*/  UPRMT UR4, URZ, 0x654, UR4 ;  /* 0x00000654ff047896 */ /* 0x000ff20008000004 */
[----:B---3--:R-:W-:Y:S01]  /*5b50*/  SYNCS.ARRIVE.TRANS64.RED.A1T0 RZ, [UR4], RZ ;  /* 0x000000ffffff79a7 */ /* 0x008fe20008100404 */
[----:B------:R-:W5:Y:S01]  /*5b60*/  LDL R2, [R2] ;  /* 0x0000000002027983 */ /* 0x000f620000100800 */
[----:B--2---:R-:W-:Y:S11]  /*5b70*/  LOP3.LUT P0, RZ, R6, 0x1, RZ, 0xc0, !PT ;  /* 0x0000000106ff7812 */ /* 0x004ff6000780c0ff */
[----:B------:R-:W-:Y:S02]  /*5b80*/  @!UPT UIADD3 URZ, UPT, UPT, URZ, URZ, URZ ;  /* 0x000000fffffff290 */ /* 0x000fe4000fffe0ff */
[----:B------:R-:W-:Y:S01]  /*5b90*/  VOTEU.ANY UP1, P0 ;  /* 0x0000000000ff7886 */ /* 0x000fe20000020100 */
[----:B------:R-:W-:Y:S01]  /*5ba0*/  PLOP3.LUT P0, PT, PT, PT, UP1, 0x80, 0x8 ;  /* 0x000000000008781c */ /* 0x000fe20003f0f018 */
[----:B------:R-:W-:Y:S11]  /*5bb0*/  UP2UR UR52, UPR, URZ, 0x2 ;  /* 0x00000002ff347883 */ /* 0x000ff60008000000 */
[----:B------:R-:W-:Y:S01]  /*5bc0*/  @!UPT UIADD3 URZ, UPT, UPT, URZ, URZ, URZ ;  /* 0x000000fffffff290 */ /* 0x000fe2000fffe0ff */
[----:B-1----:R-:W-:Y:S02]  /*5bd0*/  @P0 MOV R3, R4 ;  /* 0x0000000400030202 */ /* 0x002fe40000000f00 */
[----:B------:R-:W-:Y:S02]  /*5be0*/  @P0 LOP3.LUT R0, R5, 0xffff, RZ, 0xc0, !PT ;  /* 0x0000ffff05000812 */ /* 0x000fe400078ec0ff */
[----:B------:R-:W-:Y:S02]  /*5bf0*/  @P0 R2UR UR5, R3 ;  /* 0x00000000030502ca */ /* 0x000fe400000e0000 */
[----:B------:R-:W-:Y:S11]  /*5c00*/  @P0 R2UR UR4, R0 ;  /* 0x00000000000402ca */ /* 0x000ff600000e0000 */
[----:B------:R-:W-:Y:S02]  /*5c10*/  @UP1 UMOV UR37, UR5 ;  /* 0x0000000500251c82 */ /* 0x000fe40008000000 */
[----:B------:R-:W-:Y:S01]  /*5c20*/  @UP1 UMOV UR36, UR4 ;  /* 0x0000000400241c82 */ /* 0x000fe20008000000 */
[----:B------:R-:W-:Y:S05]  /*5c30*/  BRA.U !UP0, `(.L_x_93) ;  /* 0x0000000108cc7547 */ /* 0x000fea000b800000 */
[----:B------:R-:W1:Y:S01]  /*5c40*/  LDCU UR9, c[0x0][0xc20] ;  /* 0x00018400ff0977ac */ /* 0x000e620008000800 */
[----:B------:R-:W-:Y:S02]  /*5c50*/  UIMAD.WIDE.U32 UR4, UR53, UR59, URZ ;  /* 0x0000003b350472a5 */ /* 0x000fe4000f8e00ff */
[----:B------:R-:W-:Y:S02]  /*5c60*/  UIMAD.WIDE.U32 UR6, UR60, UR56, URZ ;  /* 0x000000383c0672a5 */ /* 0x000fe4000f8e00ff */
[----:B------:R-:W-:Y:S02]  /*5c70*/  UIMAD.WIDE.U32 UR10, UR36, UR59, URZ ;  /* 0x0000003b240a72a5 */ /* 0x000fe4000f8e00ff */
[----:B------:R-:W-:Y:S02]  /*5c80*/  UISETP.NE.AND UP0, UPT, UR58, 0x1, UPT ;  /* 0x000000013a00788c */ /* 0x000fe4000bf05270 */
[----:B------:R-:W-:Y:S02]  /*5c90*/  UISETP.NE.AND UP1, UPT, UR48, 0x1, UPT ;  /* 0x000000013000788c */ /* 0x000fe4000bf25270 */
[----:B------:R-:W-:Y:S02]  /*5ca0*/  UISETP.NE.AND UP2, UPT, UR39, 0x1, UPT ;  /* 0x000000012700788c */ /* 0x000fe4000bf45270 */
[----:B------:R-:W-:Y:S01]  /*5cb0*/  UIMAD.WIDE.U32 UR12, UR37, UR56, URZ ;  /* 0x00000038250c72a5 */ /* 0x000fe2000f8e00ff */
[----:B------:R-:W-:Y:S01]  /*5cc0*/  UMOV UR4, UR5 ;  /* 0x0000000500047c82 */ /* 0x000fe20008000000 */
[----:B------:R-:W-:Y:S01]  /*5cd0*/  UMOV UR6, UR11 ;  /* 0x0000000b00067c82 */ /* 0x000fe20008000000 */
[----:B-1----:R-:W-:Y:S03]  /*5ce0*/  USHF.R.U32.HI UR8, URZ, UR9, UR4 ;  /* 0x00000009ff087299 */ /* 0x002fe60008011604 */
[----:B------:R-:W-:Y:S02]  /*5cf0*/  UMOV UR4, UR7 ;  /* 0x0000000700047c82 */ /* 0x000fe40008000000 */
[----:B------:R-:W-:Y:S02]  /*5d00*/  USHF.R.U32.HI UR5, URZ, UR57, UR4 ;  /* 0x00000039ff057299 */ /* 0x000fe40008011604 */
[----:B------:R-:W-:Y:S02]  /*5d10*/  USEL UR4, UR53, UR8, !UP0 ;  /* 0x0000000835047287 */ /* 0x000fe4000c000000 */
[----:B------:R-:W-:Y:S02]  /*5d20*/  USHF.R.U32.HI UR8, URZ, UR9, UR6 ;  /* 0x00000009ff087299 */ /* 0x000fe40008011606 */
[----:B------:R-:W-:Y:S02]  /*5d30*/  UIMAD.WIDE.U32 UR6, UR4, UR46, URZ ;  /* 0x0000002e040672a5 */ /* 0x000fe4000f8e00ff */
[----:B------:R-:W-:Y:S02]  /*5d40*/  USEL UR9, UR60, UR5, !UP1 ;  /* 0x000000053c097287 */ /* 0x000fe4000c800000 */
[----:B------:R-:W-:Y:S02]  /*5d50*/  USEL UR8, UR36, UR8, !UP0 ;  /* 0x0000000824087287 */ /* 0x000fe4000c000000 */
[----:B------:R-:W-:Y:S01]  /*5d60*/  UIMAD.WIDE.U32 UR10, UR9, UR46, URZ ;  /* 0x0000002e090a72a5 */ /* 0x000fe2000f8e00ff */
[----:B------:R-:W-:Y:S01]  /*5d70*/  UMOV UR6, UR7 ;  /* 0x0000000700067c82 */ /* 0x000fe20008000000 */
[----:B------:R-:W-:Y:S01]  /*5d80*/  UMOV UR5, UR13 ;  /* 0x0000000d00057c82 */ /* 0x000fe20008000000 */
[----:B------:R-:W-:Y:S02]  /*5d90*/  @UP2 USHF.R.U32.HI UR4, URZ, UR47, UR6 ;  /* 0x0000002fff042299 */ /* 0x000fe40008011606 */
[----:B------:R-:W-:Y:S02]  /*5da0*/  USHF.R.U32.HI UR5, URZ, UR57, UR5 ;  /* 0x00000039ff057299 */ /* 0x000fe40008011605 */
[----:B------:R-:W-:Y:S02]  /*5db0*/  UIMAD UR4, UR39, UR4, URZ ;  /* 0x00000004270472a4 */ /* 0x000fe4000f8e02ff */
[----:B------:R-:W-:Y:S02]  /*5dc0*/  USEL UR5, UR37, UR5, !UP1 ;  /* 0x0000000525057287 */ /* 0x000fe4000c800000 */
[----:B------:R-:W-:Y:S01]  /*5dd0*/  UISETP.GE.AND UP0, UPT, UR8, UR4, UPT ;  /* 0x000000040800728c */ /* 0x000fe2000bf06270 */
[----:B------:R-:W-:Y:S01]  /*5de0*/  UMOV UR6, UR11 ;  /* 0x0000000b00067c82 */ /* 0x000fe20008000000 */
[----:B------:R-:W-:Y:S02]  /*5df0*/  UIMAD.WIDE.U32 UR10, UR8, UR46, URZ ;  /* 0x0000002e080a72a5 */ /* 0x000fe4000f8e00ff */
[----:B------:R-:W-:Y:S04]  /*5e00*/  @UP2 USHF.R.U32.HI UR9, URZ, UR47, UR6 ;  /* 0x0000002fff092299 */ /* 0x000fe80008011606 */
[----:B------:R-:W-:Y:S01]  /*5e10*/  UIMAD UR6, UR39, UR9, URZ ;  /* 0x00000009270672a4 */ /* 0x000fe2000f8e02ff */
[----:B------:R-:W-:Y:S03]  /*5e20*/  UMOV UR4, UR11 ;  /* 0x0000000b00047c82 */ /* 0x000fe60008000000 */
[----:B------:R-:W-:Y:S02]  /*5e30*/  UISETP.GE.OR UP0, UPT, UR5, UR6, UP0 ;  /* 0x000000060500728c */ /* 0x000fe40008706670 */
[----:B------:R-:W-:Y:S02]  /*5e40*/  USHF.R.U32.HI UR4, URZ, UR47, UR4 ;  /* 0x0000002fff047299 */ /* 0x000fe40008011604 */
[----:B------:R-:W-:Y:S02]  /*5e50*/  UIMAD.WIDE.U32 UR6, UR5, UR46, URZ ;  /* 0x0000002e050672a5 */ /* 0x000fe4000f8e00ff */
[----:B------:R-:W-:Y:S02]  /*5e60*/  USEL UR11, UR8, UR4, !UP2 ;  /* 0x00000004080b7287 */ /* 0x000fe4000d000000 */
[----:B------:R-:W-:Y:S02]  /*5e70*/  UIADD3 UR6, UPT, UPT, -UR5, URZ, URZ ;  /* 0x000000ff05067290 */ /* 0x000fe4000fffe1ff */
[----:B------:R-:W-:Y:S02]  /*5e80*/  UIADD3 UR10, UPT, UPT, -UR11, URZ, URZ ;  /* 0x000000ff0b0a7290 */ /* 0x000fe4000fffe1ff */
[----:B------:R-:W-:Y:S02]  /*5e90*/  UIMAD UR6, UR48, UR6, UR37 ;  /* 0x00000006300672a4 */ /* 0x000fe4000f8e0225 */
[----:B------:R-:W-:Y:S01]  /*5ea0*/  UIMAD UR10, UR39, UR10, UR8 ;  /* 0x0000000a270a72a4 */ /* 0x000fe2000f8e0208 */
[----:B------:R-:W-:Y:S01]  /*5eb0*/  @!UP0 UMOV UR4, UR7 ;  /* 0x0000000700048c82 */ /* 0x000fe20008000000 */
[----:B------:R-:W-:Y:S02]  /*5ec0*/  UIADD3 UR7, UPT, UPT, -UR8, URZ, URZ ;  /* 0x000000ff08077290 */ /* 0x000fe4000fffe1ff */
[----:B------:R-:W-:Y:S04]  /*5ed0*/  @!UP0 USHF.R.U32.HI UR4, URZ, UR47, UR4 ;  /* 0x0000002fff048299 */ /* 0x000fe80008011604 */
[----:B------:R-:W-:Y:S04]  /*5ee0*/  @!UP0 USEL UR4, UR5, UR4, !UP2 ;  /* 0x0000000405048287 */ /* 0x000fe8000d000000 */
[----:B------:R-:W-:Y:S02]  /*5ef0*/  @!UP0 UIMAD UR9, UR9, UR10, UR4 ;  /* 0x0000000a090982a4 */ /* 0x000fe4000f8e0204 */
[----:B------:R-:W-:Y:S02]  /*5f00*/  @!UP0 UIADD3 UR10, UPT, UPT, UR11, -UR4, URZ ;  /* 0x800000040b0a8290 */ /* 0x000fe4000fffe0ff */
[----:B------:R-:W-:Y:S02]  /*5f10*/  UIMAD UR4, UR58, UR7, UR36 ;  /* 0x000000073a0472a4 */ /* 0x000fe4000f8e0224 */
[----:B------:R-:W-:Y:S03]  /*5f20*/  @!UP0 UIMAD UR8, UR10, UR39, UR5 ;  /* 0x000000270a0882a4 */ /* 0x000fe6000f8e0205 */
[----:B------:R-:W-:Y:S02]  /*5f30*/  @!UP0 UMOV UR5, UR9 ;  /* 0x0000000900058c82 */ /* 0x000fe40008000000 */
[----:B------:R-:W-:Y:S02]  /*5f40*/  UIMAD UR37, UR5, UR48, UR6 ;  /* 0x00000030052572a4 */ /* 0x000fe4000f8e0206 */
[----:B------:R-:W-:Y:S11]  /*5f50*/  UIMAD UR36, UR8, UR58, UR4 ;  /* 0x0000003a082472a4 */ /* 0x000ff6000f8e0204 */
[----:B------:R-:W-:Y:S01]  /*5f60*/  @!UPT UIADD3 URZ, UPT, UPT, URZ, URZ, URZ ;  /* 0x000000fffffff290 */ /* 0x000fe2000fffe0ff */
.L_x_93:
[----:B------:R-:W-:Y:S01]  /*5f70*/  UISETP.NE.AND UP0, UPT, UR38, 0x1, UPT ;  /* 0x000000012600788c */ /* 0x000fe2000bf05270 */
[----:B------:R-:W-:Y:S01]  /*5f80*/  @P0 SHF.R.U32.HI R4, RZ, 0x10, R5 ;  /* 0x00000010ff040819 */ /* 0x000fe20000011605 */
[----:B------:R-:W-:Y:S02]  /*5f90*/  UIADD3 UR11, UPT, UPT, UR49, 0x200, URZ ;  /* 0x00000200310b7890 */ /* 0x000fe4000fffe0ff */
[----:B------:R-:W-:Y:S01]  /*5fa0*/  USHF.L.U32 UR41, UR24, 0x7, URZ ;  /* 0x0000000718297899 */ /* 0x000fe200080006ff */
[----:B------:R-:W-:Y:S06]  /*5fb0*/  @P0 R2UR UR61, R4 ;  /* 0x00000000043d02ca */ /* 0x000fec00000e0000 */
[----:B------:R-:W1:Y:S01]  /*5fc0*/  @!UP0 LDCU.128 UR12, c[0x0][0xc10] ;  /* 0x00018200ff0c87ac */ /* 0x000e620008000c00 */
[----:B------:R-:W2:Y:S01]  /*5fd0*/  @!UP0 LDCU UR5, c[0x0][0xc0c] ;  /* 0x00018180ff0587ac */ /* 0x000ea20008000800 */
[----:B------:R-:W3:Y:S01]  /*5fe0*/  @!UP0 LDCU UR10, c[0x0][0xc20] ;  /* 0x00018400ff0a87ac */ /* 0x000ee20008000800 */
[----:B-1----:R-:W-:Y:S02]  /*5ff0*/  UIMAD.WIDE.U32 UR8, UR37, UR12, URZ ;  /* 0x0000000c250872a5 */ /* 0x002fe4000f8e00ff */
[----:B------:R-:W-:Y:S02]  /*6000*/  UIMAD.WIDE.U32 UR6, UR36, UR15, URZ ;  /* 0x0000000f240672a5 */ /* 0x000fe4000f8e00ff */
[----:B------:R-:W-:Y:S03]  /*6010*/  @!UP0 UISETP.NE.AND UP1, UPT, UR14, 0x1, UPT ;  /* 0x000000010e00888c */ /* 0x000fe6000bf25270 */
[----:B------:R-:W-:Y:S01]  /*6020*/  @!UP0 UMOV UR4, UR9 ;  /* 0x0000000900048c82 */ /* 0x000fe20008000000 */
[----:B--2---:R-:W-:Y:S02]  /*6030*/  @!UP0 UISETP.NE.AND UP2, UPT, UR5, 0x1, UPT ;  /* 0x000000010500888c */ /* 0x004fe4000bf45270 */
[----:B------:R-:W-:Y:S01]  /*6040*/  @!UP0 USHF.R.U32.HI UR4, URZ, UR13, UR4 ;  /* 0x0000000dff048299 */ /* 0x000fe20008011604 */
[----:B------:R-:W-:Y:S02]  /*6050*/  @!UP0 UMOV UR6, UR7 ;  /* 0x0000000700068c82 */ /* 0x000fe40008000000 */
[----:B---3--:R-:W-:Y:S02]  /*6060*/  @!UP0 USHF.R.U32.HI UR6, URZ, UR10, UR6 ;  /* 0x0000000aff068299 */ /* 0x008fe40008011606 */
[----:B------:R-:W-:Y:S02]  /*6070*/  @!UP0 USEL UR7, UR37, UR4, !UP2 ;  /* 0x0000000425078287 */ /* 0x000fe4000d000000 */
[----:B------:R-:W-:Y:S04]  /*6080*/  @!UP0 USEL UR6, UR36, UR6, !UP1 ;  /* 0x0000000624068287 */ /* 0x000fe8000c800000 */
[----:B------:R-:W-:Y:S02]  /*6090*/  @!UP0 UIADD3 UR4, UPT, UPT, -UR7, UR6, URZ ;  /* 0x0000000607048290 */ /* 0x000fe4000fffe1ff */
[----:B------:R-:W-:Y:S02]  /*60a0*/  @!UP0 UIADD3 UR6, UPT, UPT, UR7, -UR6, URZ ;  /* 0x8000000607068290 */ /* 0x000fe4000fffe0ff */
[----:B------:R-:W-:Y:S02]  /*60b0*/  @!UP0 UIMAD UR37, UR4, UR5, UR37 ;  /* 0x00000005042582a4 */ /* 0x000fe4000f8e0225 */
[----:B------:R-:W-:Y:S02]  /*60c0*/  @!UP0 UIMAD UR36, UR6, UR14, UR36 ;  /* 0x0000000e062482a4 */ /* 0x000fe4000f8e0224 */
[----:B------:R-:W-:Y:S09]  /*60d0*/  ULOP3.LUT UP0, URZ, UR11, 0x1b0, URZ, 0xc0, !UPT ;  /* 0x000001b00bff7892 */ /* 0x000ff2000f80c0ff */
[----:B------:R-:W-:Y:S05]  /*60e0*/  BRA.U !UP0, `(.L_x_94) ;  /* 0x0000000108407547 */ /* 0x000fea000b800000 */
[----:B------:R-:W1:Y:S01]  /*60f0*/  LDCU.64 UR8, c[0x4][0x80] ;  /* 0x01001000ff0877ac */ /* 0x000e620008000a00 */
[----:B------:R-:W-:Y:S01]  /*6100*/  MOV R15, 0x0 ;  /* 0x00000000000f7802 */ /* 0x000fe20000000f00 */
[----:B------:R-:W-:Y:S02]  /*6110*/  HFMA2 R12, -RZ, RZ, 0, 5.9604644775390625e-08 ;  /* 0x00000001ff0c7431 */ /* 0x000fe400000001ff */
[----:B------:R-:W-:Y:S02]  /*6120*/  IMAD.MOV.U32 R8, RZ, RZ, 0x70 ;  /* 0x00000070ff087424 */ /* 0x000fe400078e00ff */
[----:B------:R-:W-:Y:S01]  /*6130*/  IMAD.MOV.U32 R13, RZ, RZ, RZ ;  /* 0x000000ffff0d7224 */ /* 0x000fe200078e00ff */
[----:B------:R-:W2:Y:S01]  /*6140*/  LDCU.64 UR6, c[0x4][0x88] ;  /* 0x01001100ff0677ac */ /* 0x000ea20008000a00 */
[----:B------:R-:W3:Y:S01]  /*6150*/  LDC.64 R14, c[0x4][R15] ;  /* 0x010000000f0e7b82 */ /* 0x000ee20000000a00 */
[----:B------:R-:W4:Y:S01]  /*6160*/  LDCU.64 UR4, c[0x4][0x8] ;  /* 0x01000100ff0477ac */ /* 0x000f220008000a00 */
[----:B-1----:R-:W-:Y:S01]  /*6170*/  MOV R5, UR9 ;  /* 0x0000000900057c02 */ /* 0x002fe20008000f00 */
[----:B------:R-:W-:Y:S01]  /*6180*/  IMAD.U32 R4, RZ, RZ, UR8 ;  /* 0x00000008ff047e24 */ /* 0x000fe2000f8e00ff */
[----:B--2---:R-:W-:Y:S01]  /*6190*/  MOV R7, UR7 ;  /* 0x0000000700077c02 */ /* 0x004fe20008000f00 */
[----:B------:R-:W-:Y:S01]  /*61a0*/  IMAD.U32 R6, RZ, RZ, UR6 ;  /* 0x00000006ff067e24 */ /* 0x000fe2000f8e00ff */
[----:B----4-:R-:W-:Y:S01]  /*61b0*/  MOV R11, UR5 ;  /* 0x00000005000b7c02 */ /* 0x010fe20008000f00 */
[----:B------:R-:W-:Y:S02]  /*61c0*/  IMAD.U32 R10, RZ, RZ, UR4 ;  /* 0x00000004ff0a7e24 */ /* 0x000fe4000f8e00ff */
[----:B------:R-:W-:Y:S07]  /*61d0*/  LEPC R20, `(.L_x_94) ;  /* 0x000000001014794e */ /* 0x000fee0000000000 */
[----:B---3-5:R-:W-:Y:S05]  /*61e0*/  CALL.ABS.NOINC R14 ;  /* 0x000000000e007343 */ /* 0x028fea0003c00000 */
.L_x_94:
[----:B------:R-:W-:Y:S01]  /*61f0*/  LOP3.LUT P0, RZ, R107, 0x1b0, RZ, 0xc0, !PT ;  /* 0x000001b06bff7812 */ /* 0x000fe2000780c0ff */
[----:B------:R-:W-:Y:S11]  /*6200*/  BSSY.RECONVERGENT B6, `(.L_x_95) ;  /* 0x0000013000067945 */ /* 0x000ff60003800200 */
[----:B------:R-:W-:Y:S01]  /*6210*/  @!UPT UIADD3 URZ, UPT, UPT, URZ, URZ, URZ ;  /* 0x000000fffffff290 */ /* 0x000fe2000fffe0ff */
[----:B------:R-:W-:Y:S05]  /*6220*/  @!P0 BRA `(.L_x_96) ;  /* 0x0000000000408947 */ /* 0x000fea0003800000 */
        /* <DEDUP_REMOVED lines=16> */
.L_x_96:
[----:B------:R-:W-:Y:S05]  /*6330*/  BSYNC.RECONVERGENT B6 ;  /* 0x0000000000067941 */ /* 0x000fea0003800200 */
.L_x_95:
[----:B------:R-:W-:Y:S01]  /*6340*/  R2UR UR4, R105 ;  /* 0x00000000690472ca */ /* 0x000fe200000e0000 */
[----:B------:R-:W-:Y:S01]  /*6350*/  UISETP.NE.U32.AND UP0, UPT, UR62, URZ, UPT ;  /* 0x000000ff3e00728c */ /* 0x000fe2000bf05070 */
[----:B------:R-:W-:Y:S02]  /*6360*/  ISETP.NE.U32.AND P4, PT, R84, RZ, PT ;  /* 0x000000ff5400720c */ /* 0x000fe40003f85070 */
[----:B------:R-:W-:Y:S01]  /*6370*/  ISETP.NE.U32.AND P2, PT, RZ, UR54, PT ;  /* 0x00000036ff007c0c */ /* 0x000fe2000bf45070 */
[----:B------:R-:W-:Y:S01]  /*6380*/  UISETP.NE.AND.EX UP1, UPT, UR63, URZ, UPT, UP0 ;  /* 0x000000ff3f00728c */ /* 0x000fe2000bf25300 */
[----:B------:R-:W-:Y:S01]  /*6390*/  ISETP.NE.AND.EX P4, PT, R85, RZ, PT, P4 ;  /* 0x000000ff5500720c */ /* 0x000fe20003f85340 */
[----:B------:R-:W-:Y:S01]  /*63a0*/  UPLOP3.LUT UP0, UPT, UPT, UPT, UPT, 0x40, 0x4 ;  /* 0x000000000004789c */ /* 0x000fe20003f0e870 */
[----:B------:R-:W-:Y:S05]  /*63b0*/  ISETP.NE.AND.EX P2, PT, RZ, UR55, PT, P2 ;  /* 0x00000037ff007c0c */ /* 0x000fea000bf45320 */
[----:B------:R-:W-:Y:S06]  /*63c0*/  UISETP.NE.AND UP2, UPT, UR4, URZ, UPT ;  /* 0x000000ff0400728c */ /* 0x000fec000bf45270 */
[----:B------:R-:W-:Y:S05]  /*63d0*/  PLOP3.LUT P1, PT, PT, PT, UP2, 0x80, 0x8 ;  /* 0x000000000008781c */ /* 0x000fea0003f2f028 */
[----:B------:R-:W-:Y:S06]  /*63e0*/  @UP2 UPLOP3.LUT UP0, UPT, UPT, UPT, UP1, 0x80, 0x8 ;  /* 0x000000000008289c */ /* 0x000fec0003f0f010 */
[----:B------:R-:W-:Y:S01]  /*63f0*/  PLOP3.LUT P0, PT, PT, PT, UP0, 0x80, 0x8 ;  /* 0x000000000008781c */ /* 0x000fe20003f0f008 */
[----:B------:R-:W-:Y:S01]  /*6400*/  @!UPT UIADD3 URZ, UPT, UPT, URZ, URZ, URZ ;  /* 0x000000fffffff290 */ /* 0x000fe2000fffe0ff */
[----:B------:R-:W-:Y:S11]  /*6410*/  BRA.U !UP1, `(.L_x_97) ;  /* 0x00000001093c7547 */ /* 0x000ff6000b800000 */
[----:B------:R-:W-:Y:S01]  /*6420*/  UISETP.NE.U32.AND UP0, UPT, UR54, URZ, UPT ;  /* 0x000000ff3600728c */ /* 0x000fe2000bf05070 */
[----:B------:R-:W-:Y:S01]  /*6430*/  HFMA2 R0, -RZ, RZ, 0, 5.9604644775390625e-08 ;  /* 0x00000001ff007431 */ /* 0x000fe200000001ff */
[----:B------:R-:W1:Y:S01]  /*6440*/  LDCU.64 UR8, c[0x0][0x358] ;  /* 0x00006b00ff0877ac */ /* 0x000e620008000a00 */
[----:B------:R-:W-:Y:S01]  /*6450*/  IMAD.MOV.U32 R94, RZ, RZ, 0x1 ;  /* 0x00000001ff5e7424 */ /* 0x000fe200078e00ff */
[----:B------:R-:W-:Y:S06]  /*6460*/  UISETP.NE.AND.EX UP0, UPT, UR55, URZ, UPT, UP0 ;  /* 0x000000ff3700728c */ /* 0x000fec000bf05300 */
[----:B------:R-:W-:Y:S05]  /*6470*/  PLOP3.LUT P3, PT, PT, PT, UP0, 0x80, 0x8 ;  /* 0x000000000008781c */ /* 0x000fea0003f6f008 */
[----:B------:R-:W2:Y:S01]  /*6480*/  @UP0 LDCU.64 UR4, c[0x0][0x988] ;  /* 0x00013100ff0407ac */ /* 0x000ea20008000a00 */
[----:B------:R-:W-:Y:S07]  /*6490*/  @UP0 UIMAD UR6, UR51, UR62, URZ ;  /* 0x0000003e330602a4 */ /* 0x000fee000f8e02ff */
[----:B------:R-:W-:Y:S01]  /*64a0*/  @!P3 PRMT R94, R0, 0x7610, R94 ;  /* 0x00007610005eb816 */ /* 0x000fe2000000005e */
[----:B--2---:R-:W-:Y:S06]  /*64b0*/  @UP0 UIMAD.WIDE UR4, UR6, 0x4, UR4 ;  /* 0x00000004060408a5 */ /* 0x004fec000f8e0204 */
[----:B------:R-:W-:Y:S01]  /*64c0*/  IMAD.U32 R4, RZ, RZ, UR4 ;  /* 0x00000004ff047e24 */ /* 0x000fe2000f8e00ff */
[----:B------:R-:W-:Y:S04]  /*64d0*/  MOV R5, UR5 ;  /* 0x0000000500057c02 */ /* 0x000fe80008000f00 */
[----:B------:R-:W2:Y:S01]  /*64e0*/  @!UP0 LDCU UR4, c[0x0][0x980] ;  /* 0x00013000ff0487ac */ /* 0x000ea20008000800 */
[----:B-1---5:R1:W5:Y:S02]  /*64f0*/  @P3 LDG.E R41, desc[UR8][R4.64] ;  /* 0x0000000804293981 */ /* 0x022364000c1e1900 */
[----:B-12---:R-:W-:Y:S02]  /*6500*/  @!P3 IMAD.U32 R41, RZ, RZ, UR4 ;  /* 0x00000004ff29be24 */ /* 0x006fe4000f8e00ff */
.L_x_97:
[----:B------:R-:W-:Y:S05]  /*6510*/  @!P4 BRA `(.L_x_98) ;  /* 0x000000000024c947 */ /* 0x000fea0003800000 */
[----:B------:R-:W-:Y:S01]  /*6520*/  ISETP.NE.U32.AND P3, PT, R74, RZ, PT ;  /* 0x000000ff4a00720c */ /* 0x000fe20003f65070 */
[----:B------:R-:W1:Y:S03]  /*6530*/  LDCU.64 UR4, c[0x0][0x358] ;  /* 0x00006b00ff0477ac */ /* 0x000e660008000a00 */
[----:B------:R-:W-:Y:S11]  /*6540*/  ISETP.NE.AND.EX P3, PT, R75, RZ, PT, P3 ;  /* 0x000000ff4b00720c */ /* 0x000ff60003f65330 */
[----:B------:R-:W-:Y:S02]  /*6550*/  @!UPT UIADD3 URZ, UPT, UPT, URZ, URZ, URZ ;  /* 0x000000fffffff290 */ /* 0x000fe4000fffe0ff */
[----:B------:R-:W2:Y:S01]  /*6560*/  @P3 LDC.64 R4, c[0x0][0x9a8] ;  /* 0x00026a00ff043b82 */ /* 0x000ea20000000a00 */
[----:B------:R-:W-:Y:S04]  /*6570*/  @P3 IMAD R0, R84, UR51, RZ ;  /* 0x0000003354003c24 */ /* 0x000fe8000f8e02ff */
[----:B--2---:R-:W-:Y:S05]  /*6580*/  @P3 IMAD.WIDE R4, R0, 0x4, R4 ;  /* 0x0000000400043825 */ /* 0x004fea00078e0204 */
[----:B-1---5:R1:W5:Y:S02]  /*6590*/  @P3 LDG.E R38, desc[UR4][R4.64] ;  /* 0x0000000404263981 */ /* 0x022364000c1e1900 */
[----:B-1----:R-:W2:Y:S02]  /*65a0*/  @!P3 LDC R38, c[0x0][0x9a0] ;  /* 0x00026800ff26bb82 */ /* 0x002ea40000000800 */
.L_x_98:
[----:B-----5:R-:W-:Y:S01]  /*65b0*/  FSETP.NEU.AND P4, PT, R41, RZ, PT ;  /* 0x000000ff2900720b */ /* 0x020fe20003f8d000 */
[----:B------:R-:W-:Y:S01]  /*65c0*/  USHF.L.U32 UR8, UR50, 0x6, URZ ;  /* 0x0000000632087899 */ /* 0x000fe200080006ff */
[----:B------:R-:W-:Y:S01]  /*65d0*/  SEL R6, RZ, 0xffffffff, P2 ;  /* 0xffffffffff067807 */ /* 0x000fe20001000000 */
[----:B------:R-:W-:Y:S01]  /*65e0*/  BSSY B1, `(.L_x_99) ;  /* 0x000005d000017945 */ /* 0x000fe20003800000 */
[----:B------:R-:W-:Y:S01]  /*65f0*/  LOP3.LUT P3, RZ, R94, 0xff, RZ, 0xc0, !PT ;  /* 0x000000ff5eff7812 */ /* 0x000fe2000786c0ff */
[----:B------:R-:W-:Y:S01]  /*6600*/  IMAD.MOV.U32 R118, RZ, RZ, 0x1 ;  /* 0x00000001ff767424 */ /* 0x000fe200078e00ff */
[----:B------:R-:W-:Y:S01]  /*6610*/  @P1 SEL R3, RZ, 0xffffffff, P4 ;  /* 0xffffffffff031807 */ /* 0x000fe20002000000 */
[----:B------:R-:W-:Y:S01]  /*6620*/  IMAD.U32 R111, RZ, RZ, UR8 ;  /* 0x00000008ff6f7e24 */ /* 0x000fe2000f8e00ff */
[----:B------:R-:W-:Y:S01]  /*6630*/  LEA R0, R88, UR49, 0x3 ;  /* 0x0000003158007c11 */ /* 0x000fe2000f8e18ff */
[----:B------:R-:W-:Y:S01]  /*6640*/  IMAD.IADD R39, R37, 0x1, R2 ;  /* 0x0000000125277824 */ /* 0x000fe200078e0202 */
[----:B------:R-:W-:Y:S02]  /*6650*/  @P0 SEL R3, R6, R3, !P3 ;  /* 0x0000000306030207 */ /* 0x000fe40005800000 */
[----:B------:R-:W-:Y:S02]  /*6660*/  CS2R R82, SRZ ;  /* 0x0000000000527805 */ /* 0x000fe4000001ff00 */
[----:B------:R-:W-:Y:S02]  /*6670*/  R2UR UR4, R103 ;  /* 0x00000000670472ca */ /* 0x000fe400000e0000 */
[----:B------:R-:W-:Y:S02]  /*6680*/  CS2R R80, SRZ ;  /* 0x0000000000507805 */ /* 0x000fe4000001ff00 */
[----:B------:R-:W-:Y:S02]  /*6690*/  @P1 LOP3.LUT R3, R3, 0x1, RZ, 0xc0, !PT ;  /* 0x0000000103031812 */ /* 0x000fe400078ec0ff */
[----:B------:R-:W-:Y:S02]  /*66a0*/  CS2R R78, SRZ ;  /* 0x00000000004e7805 */ /* 0x000fe4000001ff00 */
[----:B------:R-:W-:Y:S02]  /*66b0*/  R2UR UR7, R102 ;  /* 0x00000000660772ca */ /* 0x000fe400000e0000 */
[----:B------:R-:W-:Y:S02]  /*66c0*/  CS2R R76, SRZ ;  /* 0x00000000004c7805 */ /* 0x000fe4000001ff00 */
[----:B------:R-:W-:Y:S02]  /*66d0*/  ISETP.NE.U32.OR P6, PT, R3, 0x1, !P1 ;  /* 0x000000010300780c */ /* 0x000fe40004fc5470 */
[----:B------:R-:W-:Y:S02]  /*66e0*/  R2UR UR11, R104 ;  /* 0x00000000680b72ca */ /* 0x000fe400000e0000 */
[----:B------:R-:W-:Y:S02]  /*66f0*/  R2UR UR6, R100 ;  /* 0x00000000640672ca */ /* 0x000fe400000e0000 */
[----:B------:R-:W-:Y:S01]  /*6700*/  R2UR UR13, R99 ;  /* 0x00000000630d72ca */ /* 0x000fe200000e0000 */
[----:B------:R-:W-:Y:S01]  /*6710*/  UIMAD.WIDE.U32 UR4, UR8, UR4, URZ ;  /* 0x00000004080472a5 */ /* 0x000fe2000f8e00ff */
[----:B------:R-:W-:Y:S02]  /*6720*/  LEA R117, R36, UR49, 0x3 ;  /* 0x0000003124757c11 */ /* 0x000fe4000f8e18ff */
[----:B------:R-:W-:Y:S01]  /*6730*/  SHF.L.U32 R4, R90, 0x1f, RZ ;  /* 0x0000001f5a047819 */ /* 0x000fe200000006ff */
[----:B------:R-:W-:Y:S01]  /*6740*/  USHF.R.U32.HI UR5, URZ, UR7, UR5 ;  /* 0x00000007ff057299 */ /* 0x000fe20008011605 */
[----:B------:R-:W-:Y:S02]  /*6750*/  R2UR UR10, R101 ;  /* 0x00000000650a72ca */ /* 0x000fe400000e0000 */
[----:B------:R-:W-:Y:S01]  /*6760*/  @P6 SHF.L.U32 R9, R87, 0x1f, RZ ;  /* 0x0000001f57096819 */ /* 0x000fe200000006ff */
[----:B------:R-:W-:Y:S01]  /*6770*/  UISETP.NE.AND UP0, UPT, UR11, 0x1, UPT ;  /* 0x000000010b00788c */ /* 0x000fe2000bf05270 */
[----:B------:R-:W-:Y:S02]  /*6780*/  R2UR UR12, R97 ;  /* 0x00000000610c72ca */ /* 0x000fe400000e0000 */
[----:B------:R-:W1:Y:S01]  /*6790*/  @P6 SYNCS.PHASECHK.TRANS64.TRYWAIT P1, [R0+URZ+0x110], R9 ;  /* 0x00011009000065a7 */ /* 0x000e6200080211ff */
[----:B------:R-:W-:Y:S01]  /*67a0*/  USEL UR5, UR8, UR5, !UP0 ;  /* 0x0000000508057287 */ /* 0x000fe2000c000000 */
[----:B------:R-:W-:Y:S02]  /*67b0*/  R2UR UR9, R98 ;  /* 0x00000000620972ca */ /* 0x000fe400000e0000 */
[----:B------:R-:W-:Y:S01]  /*67c0*/  PLOP3.LUT P2, PT, PT, PT, UP1, 0x80, 0x8 ;  /* 0x000000000008781c */ /* 0x000fe20003f4f018 */
[----:B------:R-:W-:Y:S01]  /*67d0*/  UIMAD.WIDE.U32 UR6, UR5, UR6, URZ ;  /* 0x00000006050672a5 */ /* 0x000fe2000f8e00ff */
[----:B------:R-:W-:Y:S01]  /*67e0*/  SEL R3, RZ, 0xffffffff, P4 ;  /* 0xffffffffff037807 */ /* 0x000fe20002000000 */
[----:B------:R-:W-:Y:S01]  /*67f0*/  UISETP.NE.AND UP0, UPT, UR10, 0x1, UPT ;  /* 0x000000010a00788c */ /* 0x000fe2000bf05270 */
[----:B------:R-:W-:Y:S01]  /*6800*/  IMAD.U32 R110, RZ, RZ, UR5 ;  /* 0x00000005ff6e7e24 */ /* 0x000fe2000f8e00ff */
[----:B------:R-:W-:Y:S03]  /*6810*/  P2R R112, PR, RZ, 0x40 ;  /* 0x00000040ff707803 */ /* 0x000fe60000000000 */
[----:B------:R-:W-:Y:S02]  /*6820*/  UMOV UR4, UR7 ;  /* 0x0000000700047c82 */ /* 0x000fe40008000000 */
[----:B------:R-:W-:Y:S01]  /*6830*/  USHF.R.U32.HI UR4, URZ, UR13, UR4 ;  /* 0x0000000dff047299 */ /* 0x000fe20008011604 */
[----:B------:R3:W4:Y:S02]  /*6840*/  SYNCS.PHASECHK.TRANS64.TRYWAIT P0, [R117+URZ+0x150], R4 ;  /* 0x00015004750075a7 */ /* 0x00072400080011ff */
[----:B------:R-:W-:Y:S01]  /*6850*/  @P2 SEL R3, R6, R3, !P3 ;  /* 0x0000000306032207 */ /* 0x000fe20005800000 */
[----:B------:R-:W-:Y:S01]  /*6860*/  IMAD R6, RZ, RZ, -UR5 ;  /* 0x80000005ff067e24 */ /* 0x000fe2000f8e02ff */
[----:B------:R-:W-:Y:S02]  /*6870*/  USEL UR4, UR5, UR4, !UP0 ;  /* 0x0000000405047287 */ /* 0x000fe4000c000000 */
[----:B------:R-:W-:Y:S01]  /*6880*/  UISETP.NE.AND UP0, UPT, UR9, 0x1, UPT ;  /* 0x000000010900788c */ /* 0x000fe2000bf05270 */
[----:B------:R-:W-:Y:S01]  /*6890*/  IMAD R111, R6, UR11, R111 ;  /* 0x0000000b066f7c24 */ /* 0x000fe2000f8e026f */
[----:B------:R-:W-:Y:S01]  /*68a0*/  LOP3.LUT R3, R3, 0x1, RZ, 0xc0, !PT ;  /* 0x0000000103037812 */ /* 0x000fe200078ec0ff */
[----:B------:R-:W-:Y:S01]  /*68b0*/  UIMAD.WIDE.U32 UR6, UR4, UR12, URZ ;  /* 0x0000000c040672a5 */ /* 0x000fe2000f8e00ff */
[----:B------:R-:W-:Y:S01]  /*68c0*/  IMAD.U32 R109, RZ, RZ, UR4 ;  /* 0x00000004ff6d7e24 */ /* 0x000fe2000f8e00ff */
[----:B------:R-:W2:Y:S01]  /*68d0*/  LDCU UR12, c[0x0][0xba0] ;  /* 0x00017400ff0c77ac */ /* 0x000ea20008000800 */
[----:B------:R-:W-:Y:S01]  /*68e0*/  PLOP3.LUT P2, PT, PT, PT, UP0, 0x80, 0x8 ;  /* 0x000000000008781c */ /* 0x000fe20003f4f008 */
[----:B------:R-:W-:Y:S01]  /*68f0*/  IMAD R7, RZ, RZ, -UR4 ;  /* 0x80000004ff077e24 */ /* 0x000fe2000f8e02ff */
[----:B------:R-:W-:Y:S01]  /*6900*/  ISETP.NE.U32.AND P5, PT, R3, 0x1, PT ;  /* 0x000000010300780c */ /* 0x000fe20003fa5070 */
[----:B------:R-:W-:Y:S01]  /*6910*/  IMAD.U32 R108, RZ, RZ, UR4 ;  /* 0x00000004ff6c7e24 */ /* 0x000fe2000f8e00ff */
[----:B------:R-:W-:Y:S01]  /*6920*/  UMOV UR6, UR7 ;  /* 0x0000000700067c82 */ /* 0x000fe20008000000 */
[----:B------:R-:W-:Y:S01]  /*6930*/  IMAD R110, R7, UR10, R110 ;  /* 0x0000000a076e7c24 */ /* 0x000fe2000f8e026e */
[----:B------:R-:W-:Y:S02]  /*6940*/  P2R R119, PR, RZ, 0x20 ;  /* 0x00000020ff777803 */ /* 0x000fe40000000000 */
[----:B-1----:R-:W-:Y:S01]  /*6950*/  @P6 SEL R118, RZ, 0x1, !P1 ;  /* 0x00000001ff766807 */ /* 0x002fe20004800000 */
[----:B--2---:R-:W-:Y:S06]  /*6960*/  USHF.R.U32.HI UR6, URZ, UR12, UR6 ;  /* 0x0000000cff067299 */ /* 0x004fec0008011606 */
[----:B------:R-:W-:Y:S05]  /*6970*/  SEL R109, R109, UR6, !P2 ;  /* 0x000000066d6d7c07 */ /* 0x000fea000d000000 */
[----:B------:R-:W-:Y:S04]  /*6980*/  IMAD.MOV R5, RZ, RZ, -R109 ;  /* 0x000000ffff057224 */ /* 0x000fe800078e0a6d */
[----:B------:R-:W-:Y:S01]  /*6990*/  IMAD R108, R5, UR9, R108 ;  /* 0x00000009056c7c24 */ /* 0x000fe2000f8e026c */
[----:B---34-:R-:W-:Y:S06]  /*69a0*/  @!P6 BRA `(.L_x_100) ;  /* 0x000000000080e947 */ /* 0x018fec0003800000 */
[----:B------:R-:W-:Y:S01]  /*69b0*/  @P5 IMAD R6, R88, 0x1000, R91 ;  /* 0x0000100058065824 */ /* 0x000fe200078e025b */
[----:B------:R-:W1:Y:S01]  /*69c0*/  S2R R2, SR_CgaCtaId ;  /* 0x0000000000027919 */ /* 0x000e620000008800 */
[----:B------:R-:W-:Y:S01]  /*69d0*/  ISETP.NE.AND P1, PT, R118, RZ, PT ;  /* 0x000000ff7600720c */ /* 0x000fe20003f25270 */
[----:B------:R-:W-:Y:S01]  /*69e0*/  BSSY B0, `(.L_x_101) ;  /* 0x000000b000007945 */ /* 0x000fe20003800000 */
[----:B------:R-:W-:Y:S01]  /*69f0*/  @P5 VIADD R5, R6, UR49 ;  /* 0x0000003106055c36 */ /* 0x000fe20008000000 */
[----:B------:R-:W-:Y:S02]  /*6a00*/  CS2R R78, SRZ ;  /* 0x00000000004e7805 */ /* 0x000fe4000001ff00 */
[----:B------:R-:W-:Y:S02]  /*6a10*/  CS2R R76, SRZ ;  /* 0x00000000004c7805 */ /* 0x000fe4000001ff00 */
[----:B------:R-:W-:Y:S01]  /*6a20*/  CS2R R82, SRZ ;  /* 0x0000000000527805 */ /* 0x000fe2000001ff00 */
[----:B------:R-:W-:Y:S01]  /*6a30*/  @P5 IMAD R5, R92, -0x10, R5 ;  /* 0xfffffff05c055824 */ /* 0x000fe200078e0205 */
[----:B------:R-:W-:Y:S04]  /*6a40*/  CS2R R80, SRZ ;  /* 0x0000000000507805 */ /* 0x000fe8000001ff00 */
[----:B------:R-:W-:Y:S05]  /*6a50*/  @P1 BRA `(.L_x_102) ;  /* 0x00000000000c1947 */ /* 0x000fea0003800000 */
[----:B------:R-:W-:Y:S04]  /*6a60*/  SHF.L.U32 R3, R87, 0x1f, RZ ;  /* 0x0000001f57037819 */ /* 0x000fe800000006ff */
[----:B------:R-:W2:Y:S02]  /*6a70*/  SYNCS.PHASECHK.TRANS64.TRYWAIT P1, [R0+URZ+0x110], R3 ;  /* 0x00011003000075a7 */ /* 0x000ea400080211ff */
[----:B--2---:R-:W-:Y:S05]  /*6a80*/  @!P1 BRA `(.L_x_103) ;  /* 0x0000002400e89947 */ /* 0x004fea0003800000 */
.L_x_102:
[----:B------:R-:W-:Y:S05]  /*6a90*/  BSYNC B0 ;  /* 0x0000000000007941 */ /* 0x000fea0003800000 */
.L_x_101:
[----:B------:R-:W-:Y:S01]  /*6aa0*/  ISETP.NE.AND P1, PT, R119, RZ, PT ;  /* 0x000000ff7700720c */ /* 0x000fe20003f25270 */
[----:B--2---:R-:W-:Y:S02]  /*6ab0*/  VIADD R3, R0, 0x120 ;  /* 0x0000012000037836 */ /* 0x004fe40000000000 */
[----:B------:R-:W-:Y:S03]  /*6ac0*/  VIADD R88, R88, 0x1 ;  /* 0x0000000158587836 */ /* 0x000fe60000000000 */
[----:B-1----:R-:W-:Y:S07]  /*6ad0*/  PRMT R2, R2, 0x654, R3 ;  /* 0x0000065402027816 */ /* 0x002fee0000000003 */
[----:B------:R1:W2:Y:S04]  /*6ae0*/  @P1 LDS.128 R76, [R6+UR49+0x200] ;  /* 0x00020031064c1984 */ /* 0x0002a80008000c00 */
[----:B------:R1:W3:Y:S01]  /*6af0*/  @P1 LDS.128 R80, [R5+0x210] ;  /* 0x0002100005501984 */ /* 0x0002e20000000c00 */
[C---:B------:R-:W-:Y:S01]  /*6b00*/  ISETP.NE.AND P1, PT, R88.reuse, 0x2, PT ;  /* 0x000000025800780c */ /* 0x040fe20003f25270 */
[----:B------:R-:W-:Y:S01]  /*6b10*/  @!PT LDS RZ, [RZ] ;  /* 0x00000000fffff984 */ /* 0x000fe20000000800 */
[----:B------:R-:W-:Y:S01]  /*6b20*/  @!PT LDS RZ, [RZ] ;  /* 0x00000000fffff984 */ /* 0x000fe20000000800 */
[----:B------:R-:W-:Y:S01]  /*6b30*/  @!PT LDS RZ, [RZ] ;  /* 0x00000000fffff984 */ /* 0x000fe20000000800 */
[----:B------:R-:W-:Y:S01]  /*6b40*/  @!PT LDS RZ, [RZ] ;  /* 0x00000000fffff984 */ /* 0x000fe20000000800 */
[----:B------:R4:W-:Y:S06]  /*6b50*/  MEMBAR.ALL.CTA ;  /* 0x0000000000007992 */ /* 0x0009ec0000008000 */
[----:B----4-:R-:W4:Y:S01]  /*6b60*/  FENCE.VIEW.ASYNC.S ;  /* 0x00000000000073c6 */ /* 0x010f220000000000 */
[----:B------:R-:W-:Y:S02]  /*6b70*/  SEL R0, RZ, 0x1, P1 ;  /* 0x00000001ff007807 */ /* 0x000fe40000800000 */
[----:B------:R-:W-:Y:S02]  /*6b80*/  SEL R88, R88, RZ, P1 ;  /* 0x000000ff58587207 */ /* 0x000fe40000800000 */
[----:B------:R-:W-:Y:S01]  /*6b90*/  LOP3.LUT R87, R87, R0, RZ, 0x3c, !PT ;  /* 0x0000000057577212 */ /* 0x000fe200078e3cff */
[----:B----4-:R1:W-:Y:S06]  /*6ba0*/  SYNCS.ARRIVE.TRANS64.RED.A1T0 RZ, [R2+URZ], RZ ;  /* 0x000000ff02ff79a7 */ /* 0x0103ec00081004ff */
.L_x_100:
[----:B------:R-:W-:Y:S05]  /*6bb0*/  BSYNC B1 ;  /* 0x0000000000017941 */ /* 0x000fea0003800000 */
.L_x_99:
[----:B------:R-:W-:Y:S04]  /*6bc0*/  SHF.R.U32.HI R0, RZ, 0x15, R39 ;  /* 0x00000015ff007819 */ /* 0x000fe80000011627 */
[----:B------:R-:W-:Y:S01]  /*6bd0*/  LOP3.LUT P1, RZ, R0, 0x3, R95, 0x48, !PT ;  /* 0x0000000300ff7812 */ /* 0x000fe2000782485f */
[----:B------:R-:W-:Y:S01]  /*6be0*/  @!UPT UIADD3 URZ, UPT, UPT, URZ, URZ, URZ ;  /* 0x000000fffffff290 */ /* 0x000fe2000fffe0ff */
[----:B------:R-:W-:Y:S11]  /*6bf0*/  @P0 BRA `(.L_x_104) ;  /* 0x0000000000080947 */ /* 0x000ff60003800000 */
[----:B------:R-:W4:Y:S02]  /*6c00*/  SYNCS.PHASECHK.TRANS64.TRYWAIT P0, [R117+URZ+0x150], R4 ;  /* 0x00015004750075a7 */ /* 0x000f2400080011ff */
[----:B----4-:R-:W-:Y:S05]  /*6c10*/  @!P0 BRA `(.L_x_105) ;  /* 0x0000002400988947 */ /* 0x010fea0003800000 */
.L_x_104:
[----:B------:R-:W-:Y:S04]  /*6c20*/  BSSY.RECONVERGENT B6, `(.L_x_106) ;  /* 0x0000012000067945 */ /* 0x000fe80003800200 */
[----:B------:R-:W-:Y:S05]  /*6c30*/  @!P1 BRA `(.L_x_107) ;  /* 0x0000000000409947 */ /* 0x000fea0003800000 */
[----:B------:R-:W5:Y:S01]  /*6c40*/  LDCU.64 UR8, c[0x4][0x70] ;  /* 0x01000e00ff0877ac */ /* 0x000f620008000a00 */
[----:B------:R-:W-:Y:S01]  /*6c50*/  MOV R3, 0x0 ;  /* 0x0000000000037802 */ /* 0x000fe20000000f00 */
[----:B------:R-:W-:Y:S02]  /*6c60*/  HFMA2 R12, -RZ, RZ, 0, 5.9604644775390625e-08 ;  /* 0x00000001ff0c7431 */ /* 0x000fe400000001ff */
[----:B------:R-:W-:Y:S02]  /*6c70*/  IMAD.MOV.U32 R8, RZ, RZ, 0x192 ;  /* 0x00000192ff087424 */ /* 0x000fe400078e00ff */
[----:B------:R-:W-:Y:S01]  /*6c80*/  IMAD.MOV.U32 R13, RZ, RZ, RZ ;  /* 0x000000ffff0d7224 */ /* 0x000fe200078e00ff */
[----:B------:R-:W2:Y:S01]  /*6c90*/  LDCU.64 UR6, c[0x4][0x78] ;  /* 0x01000f00ff0677ac */ /* 0x000ea20008000a00 */
[----:B-1----:R-:W1:Y:S01]  /*6ca0*/  LDC.64 R2, c[0x4][R3] ;  /* 0x0100000003027b82 */ /* 0x002e620000000a00 */
[----:B------:R-:W3:Y:S01]  /*6cb0*/  LDCU.64 UR4, c[0x4][0x10] ;  /* 0x01000200ff0477ac */ /* 0x000ee20008000a00 */
[----:B-----5:R-:W-:Y:S01]  /*6cc0*/  MOV R5, UR9 ;  /* 0x0000000900057c02 */ /* 0x020fe20008000f00 */
[----:B----4-:R-:W-:Y:S01]  /*6cd0*/  IMAD.U32 R4, RZ, RZ, UR8 ;  /* 0x00000008ff047e24 */ /* 0x010fe2000f8e00ff */
[----:B--2---:R-:W-:Y:S01]  /*6ce0*/  MOV R7, UR7 ;  /* 0x0000000700077c02 */ /* 0x004fe20008000f00 */
[----:B------:R-:W-:Y:S01]  /*6cf0*/  IMAD.U32 R6, RZ, RZ, UR6 ;  /* 0x00000006ff067e24 */ /* 0x000fe2000f8e00ff */
[----:B---3--:R-:W-:Y:S01]  /*6d00*/  MOV R11, UR5 ;  /* 0x00000005000b7c02 */ /* 0x008fe20008000f00 */
[----:B------:R-:W-:Y:S02]  /*6d10*/  IMAD.U32 R10, RZ, RZ, UR4 ;  /* 0x00000004ff0a7e24 */ /* 0x000fe4000f8e00ff */
[----:B------:R-:W-:Y:S07]  /*6d20*/  LEPC R20, `(.L_x_107) ;  /* 0x000000001014794e */ /* 0x000fee0000000000 */
[----:B-1----:R-:W-:Y:S05]  /*6d30*/  CALL.ABS.NOINC R2 ;  /* 0x0000000002007343 */ /* 0x002fea0003c00000 */
.L_x_107:
[----:B------:R-:W-:Y:S05]  /*6d40*/  BSYNC.RECONVERGENT B6 ;  /* 0x0000000000067941 */ /* 0x000fea0003800200 */
.L_x_106:
[-C--:B--2---:R-:W-:Y:S01]  /*6d50*/  F2FP.F16.E4M3.UNPACK_B R42, R76.reuse ;  /* 0x0000004cff2a723e */ /* 0x084fe200020006ff */
[----:B------:R-:W-:Y:S05]  /*6d60*/  WARPSYNC.ALL ;  /* 0x0000000000007948 */ /* 0x000fea0003800000 */
[----:B------:R-:W-:Y:S01]  /*6d70*/  R2UR UR4, R39 ;  /* 0x00000000270472ca */ /* 0x000fe200000e0000 */
[--C-:B------:R-:W-:Y:S01]  /*6d80*/  HADD2.F32 R40, -RZ, R42.reuse.H0_H0 ;  /* 0x2000002aff287230 */ /* 0x100fe20000004100 */
[----:B------:R-:W-:Y:S01]  /*6d90*/  F2FP.F16.E4M3.UNPACK_B R44, R76.H1 ;  /* 0x0000004cff2c723e */ /* 0x000fe200030006ff */
[----:B------:R-:W-:Y:S01]  /*6da0*/  HADD2.F32 R43, -RZ, R42.H1_H1 ;  /* 0x3000002aff2b7230 */ /* 0x000fe20000004100 */
[-C--:B------:R-:W-:Y:S01]  /*6db0*/  F2FP.F16.E4M3.UNPACK_B R46, R77.reuse ;  /* 0x0000004dff2e723e */ /* 0x080fe200020006ff */
[----:B------:R-:W-:Y:S01]  /*6dc0*/  BSSY.RECONVERGENT B0, `(.L_x_108) ;  /* 0x000009c000007945 */ /* 0x000fe20003800200 */
[----:B------:R-:W-:Y:S01]  /*6dd0*/  F2FP.F16.E4M3.UNPACK_B R48, R77.H1 ;  /* 0x0000004dff30723e */ /* 0x000fe200030006ff */
[--C-:B------:R-:W-:Y:S01]  /*6de0*/  HADD2.F32 R42, -RZ, R44.reuse.H0_H0 ;  /* 0x2000002cff2a7230 */ /* 0x100fe20000004100 */
[-C--:B------:R-:W-:Y:S01]  /*6df0*/  F2FP.F16.E4M3.UNPACK_B R50, R78.reuse ;  /* 0x0000004eff32723e */ /* 0x080fe200020006ff */
[----:B------:R-:W-:Y:S01]  /*6e00*/  HADD2.F32 R44, -RZ, R44.H1_H1 ;  /* 0x3000002cff2c7230 */ /* 0x000fe20000004100 */
[----:B------:R-:W-:Y:S01]  /*6e10*/  F2FP.F16.E4M3.UNPACK_B R52, R78.H1 ;  /* 0x0000004eff34723e */ /* 0x000fe200030006ff */
[--C-:B------:R-:W-:Y:S01]  /*6e20*/  HADD2.F32 R45, -RZ, R46.reuse.H0_H0 ;  /* 0x2000002eff2d7230 */ /* 0x100fe20000004100 */
[----:B------:R-:W-:Y:S01]  /*6e30*/  F2FP.F16.E4M3.UNPACK_B R54, R79 ;  /* 0x0000004fff36723e */ /* 0x000fe200020006ff */
[----:B-1--4-:R-:W-:Y:S01]  /*6e40*/  LDTM.16dp32bit_t0_t15.x32 R4, tmem[UR4] ;  /* 0x00000004000479ee */ /* 0x012fe20008a80000 */
[----:B------:R-:W1:Y:S01]  /*6e50*/  LDTM.16dp32bit_t16_t31.x32 R4, tmem[UR4+0x20] ;  /* 0x00002004000479ee */ /* 0x000e620008aa0000 */
[----:B------:R-:W-:Y:S01]  /*6e60*/  ISETP.NE.AND P6, PT, R112, RZ, PT ;  /* 0x000000ff7000720c */ /* 0x000fe20003fc5270 */
[----:B------:R-:W-:Y:S01]  /*6e70*/  HADD2.F32 R46, -RZ, R46.H1_H1 ;  /* 0x3000002eff2e7230 */ /* 0x000fe20000004100 */
[----:B------:R-:W-:Y:S01]  /*6e80*/  IADD3 R125, PT, PT, R91, UR49, RZ ;  /* 0x000000315b7d7c10 */ /* 0x000fe2000fffe0ff */
[--C-:B------:R-:W-:Y:S01]  /*6e90*/  HADD2.F32 R49, -RZ, R50.reuse.H0_H0 ;  /* 0x20000032ff317230 */ /* 0x100fe20000004100 */
[----:B------:R-:W-:Y:S01]  /*6ea0*/  SHF.L.U32 R124, R106, 0x4, RZ ;  /* 0x000000046a7c7819 */ /* 0x000fe200000006ff */
[----:B------:R-:W-:Y:S01]  /*6eb0*/  HADD2.F32 R50, -RZ, R50.H1_H1 ;  /* 0x30000032ff327230 */ /* 0x000fe20000004100 */
[----:B---3--:R-:W-:Y:S01]  /*6ec0*/  F2FP.F16.E4M3.UNPACK_B R58, R80 ;  /* 0x00000050ff3a723e */ /* 0x008fe200020006ff */
[--C-:B------:R-:W-:Y:S01]  /*6ed0*/  HADD2.F32 R53, -RZ, R54.reuse.H0_H0 ;  /* 0x20000036ff357230 */ /* 0x100fe20000004100 */
[----:B------:R-:W-:Y:S01]  /*6ee0*/  IADD3 R116, PT, PT, R125, R124, RZ ;  /* 0x0000007c7d747210 */ /* 0x000fe20007ffe0ff */
[----:B------:R-:W-:Y:S01]  /*6ef0*/  HADD2.F32 R54, -RZ, R54.H1_H1 ;  /* 0x30000036ff367230 */ /* 0x000fe20000004100 */
[----:B------:R-:W-:Y:S01]  /*6f00*/  F2FP.F16.E4M3.UNPACK_B R62, R81 ;  /* 0x00000051ff3e723e */ /* 0x000fe200020006ff */
[--C-:B------:R-:W-:Y:S01]  /*6f10*/  HADD2.F32 R57, -RZ, R58.reuse.H0_H0 ;  /* 0x2000003aff397230 */ /* 0x100fe20000004100 */
[----:B------:R-:W-:Y:S01]  /*6f20*/  F2FP.F16.E4M3.UNPACK_B R66, R82 ;  /* 0x00000052ff42723e */ /* 0x000fe200020006ff */
[----:B------:R-:W-:Y:S01]  /*6f30*/  HADD2.F32 R58, -RZ, R58.H1_H1 ;  /* 0x3000003aff3a7230 */ /* 0x000fe20000004100 */
[----:B------:R-:W-:Y:S01]  /*6f40*/  F2FP.F16.E4M3.UNPACK_B R70, R83 ;  /* 0x00000053ff46723e */ /* 0x000fe200020006ff */
[--C-:B------:R-:W-:Y:S01]  /*6f50*/  HADD2.F32 R61, -RZ, R62.reuse.H0_H0 ;  /* 0x2000003eff3d7230 */ /* 0x100fe20000004100 */
[----:B------:R-:W-:Y:S01]  /*6f60*/  F2FP.F16.E4M3.UNPACK_B R56, R79.H1 ;  /* 0x0000004fff38723e */ /* 0x000fe200030006ff */
[----:B------:R-:W-:Y:S01]  /*6f70*/  HADD2.F32 R62, -RZ, R62.H1_H1 ;  /* 0x3000003eff3e7230 */ /* 0x000fe20000004100 */
[----:B------:R-:W-:Y:S01]  /*6f80*/  F2FP.F16.E4M3.UNPACK_B R60, R80.H1 ;  /* 0x00000050ff3c723e */ /* 0x000fe200030006ff */
[--C-:B------:R-:W-:Y:S01]  /*6f90*/  HADD2.F32 R65, -RZ, R66.reuse.H0_H0 ;  /* 0x20000042ff417230 */ /* 0x100fe20000004100 */
[----:B------:R-:W-:Y:S01]  /*6fa0*/  F2FP.F16.E4M3.UNPACK_B R64, R81.H1 ;  /* 0x00000051ff40723e */ /* 0x000fe200030006ff */
[----:B------:R-:W-:Y:S01]  /*6fb0*/  HADD2.F32 R66, -RZ, R66.H1_H1 ;  /* 0x30000042ff427230 */ /* 0x000fe20000004100 */
[----:B------:R-:W-:Y:S01]  /*6fc0*/  F2FP.F16.E4M3.UNPACK_B R68, R82.H1 ;  /* 0x00000052ff44723e */ /* 0x000fe200030006ff */
[C---:B-1----:R-:W-:Y:S01]  /*6fd0*/  FMUL R0, R38.reuse, R4 ;  /* 0x0000000426007220 */ /* 0x042fe20000400000 */
[C---:B------:R-:W-:Y:S01]  /*6fe0*/  FMUL R2, R38.reuse, R5 ;  /* 0x0000000526027220 */ /* 0x040fe20000400000 */
[C---:B------:R-:W-:Y:S01]  /*6ff0*/  FMUL R4, R38.reuse, R8 ;  /* 0x0000000826047220 */ /* 0x040fe20000400000 */
[C---:B------:R-:W-:Y:S01]  /*7000*/  FMUL R5, R38.reuse, R9 ;  /* 0x0000000926057220 */ /* 0x040fe20000400000 */
[C---:B------:R-:W-:Y:S01]  /*7010*/  FFMA R0, R41.reuse, R40, R0 ;  /* 0x0000002829007223 */ /* 0x040fe20000000000 */
[C---:B------:R-:W-:Y:S01]  /*7020*/  FFMA R2, R41.reuse, R43, R2 ;  /* 0x0000002b29027223 */ /* 0x040fe20000000002 */
[C---:B------:R-:W-:Y:S01]  /*7030*/  FMUL R8, R38.reuse, R12 ;  /* 0x0000000c26087220 */ /* 0x040fe20000400000 */
        /* <DEDUP_REMOVED lines=9> */
[--C-:B------:R-:W-:Y:S02]  /*70d0*/  HADD2.F32 R69, -RZ, R70.reuse.H0_H0 ;  /* 0x20000046ff457230 */ /* 0x100fe40000004100 */
[C---:B------:R-:W-:Y:S01]  /*70e0*/  FMUL R28, R38.reuse, R32 ;  /* 0x00000020261c7220 */ /* 0x040fe20000400000 */
[----:B------:R-:W-:Y:S02]  /*70f0*/  HADD2.F32 R70, -RZ, R70.H1_H1 ;  /* 0x30000046ff467230 */ /* 0x000fe40000004100 */
[C---:B------:R-:W-:Y:S01]  /*7100*/  FMUL R29, R38.reuse, R33 ;  /* 0x00000021261d7220 */ /* 0x040fe20000400000 */
[C---:B------:R-:W-:Y:S01]  /*7110*/  FMUL R3, R38.reuse, R6 ;  /* 0x0000000626037220 */ /* 0x040fe20000400000 */
[C---:B------:R-:W-:Y:S01]  /*7120*/  FMUL R7, R38.reuse, R7 ;  /* 0x0000000726077220 */ /* 0x040fe20000400000 */
[--C-:B------:R-:W-:Y:S02]  /*7130*/  HADD2.F32 R47, -RZ, R48.reuse.H0_H0 ;  /* 0x20000030ff2f7230 */ /* 0x100fe40000004100 */
[C---:B------:R-:W-:Y:S01]  /*7140*/  FMUL R6, R38.reuse, R10 ;  /* 0x0000000a26067220 */ /* 0x040fe20000400000 */
[C---:B------:R-:W-:Y:S01]  /*7150*/  FFMA R3, R41.reuse, R42, R3 ;  /* 0x0000002a29037223 */ /* 0x040fe20000000003 */
[----:B------:R-:W-:Y:S02]  /*7160*/  HADD2.F32 R48, -RZ, R48.H1_H1 ;  /* 0x30000030ff307230 */ /* 0x000fe40000004100 */
[C---:B------:R-:W-:Y:S01]  /*7170*/  FFMA R7, R41.reuse, R44, R7 ;  /* 0x0000002c29077223 */ /* 0x040fe20000000007 */
[C---:B------:R-:W-:Y:S01]  /*7180*/  FFMA R4, R41.reuse, R45, R4 ;  /* 0x0000002d29047223 */ /* 0x040fe20000000004 */
[C---:B------:R-:W-:Y:S01]  /*7190*/  FFMA R5, R41.reuse, R46, R5 ;  /* 0x0000002e29057223 */ /* 0x040fe20000000005 */
[----:B------:R-:W-:Y:S01]  /*71a0*/  F2FP.F16.E4M3.UNPACK_B R72, R83.H1 ;  /* 0x00000053ff48723e */ /* 0x000fe200030006ff */
[----:B------:R-:W-:Y:S01]  /*71b0*/  FFMA R6, R41, R47, R6 ;  /* 0x0000002f29067223 */ /* 0x000fe20000000006 */
[----:B------:R-:W-:Y:S01]  /*71c0*/  F2FP.SATFINITE.E4M3.F32.PACK_AB_MERGE_C R113, R7, R3, RZ ;  /* 0x000000030771723e */ /* 0x000fe200048070ff */
[C---:B------:R-:W-:Y:S01]  /*71d0*/  FMUL R11, R38.reuse, R11 ;  /* 0x0000000b260b7220 */ /* 0x040fe20000400000 */
[--C-:B------:R-:W-:Y:S02]  /*71e0*/  HADD2.F32 R51, -RZ, R52.reuse.H0_H0 ;  /* 0x20000034ff337230 */ /* 0x100fe40000004100 */
[----:B------:R-:W-:Y:S01]  /*71f0*/  FMUL R10, R38, R14 ;  /* 0x0000000e260a7220 */ /* 0x000fe20000400000 */
[----:B------:R-:W-:Y:S01]  /*7200*/  HADD2.F32 R52, -RZ, R52.H1_H1 ;  /* 0x30000034ff347230 */ /* 0x000fe20000004100 */
[----:B------:R-:W-:Y:S01]  /*7210*/  F2FP.SATFINITE.E4M3.F32.PACK_AB_MERGE_C R112, R2, R0, R113 ;  /* 0x000000000270723e */ /* 0x000fe20004807071 */
[C---:B------:R-:W-:Y:S01]  /*7220*/  FFMA R11, R41.reuse, R48, R11 ;  /* 0x00000030290b7223 */ /* 0x040fe2000000000b */
[C---:B------:R-:W-:Y:S01]  /*7230*/  FFMA R8, R41.reuse, R49, R8 ;  /* 0x0000003129087223 */ /* 0x040fe20000000008 */
[----:B------:R-:W-:Y:S01]  /*7240*/  FFMA R9, R41, R50, R9 ;  /* 0x0000003229097223 */ /* 0x000fe20000000009 */
[----:B------:R-:W-:Y:S01]  /*7250*/  ISETP.NE.AND P0, PT, R93, RZ, PT ;  /* 0x000000ff5d00720c */ /* 0x000fe20003f05270 */
[----:B------:R-:W-:Y:S01]  /*7260*/  FFMA R10, R41, R51, R10 ;  /* 0x00000033290a7223 */ /* 0x000fe2000000000a */
[----:B------:R-:W-:Y:S01]  /*7270*/  F2FP.SATFINITE.E4M3.F32.PACK_AB_MERGE_C R114, R11, R6, RZ ;  /* 0x000000060b72723e */ /* 0x000fe200048070ff */
[C---:B------:R-:W-:Y:S01]  /*7280*/  FMUL R15, R38.reuse, R15 ;  /* 0x0000000f260f7220 */ /* 0x040fe20000400000 */
[--C-:B------:R-:W-:Y:S02]  /*7290*/  HADD2.F32 R55, -RZ, R56.reuse.H0_H0 ;  /* 0x20000038ff377230 */ /* 0x100fe40000004100 */
[C---:B------:R-:W-:Y:S01]  /*72a0*/  FMUL R14, R38.reuse, R18 ;  /* 0x00000012260e7220 */ /* 0x040fe20000400000 */
[----:B------:R-:W-:Y:S01]  /*72b0*/  HADD2.F32 R56, -RZ, R56.H1_H1 ;  /* 0x30000038ff387230 */ /* 0x000fe20000004100 */
[----:B------:R-:W-:Y:S01]  /*72c0*/  F2FP.SATFINITE.E4M3.F32.PACK_AB_MERGE_C R113, R5, R4, R114 ;  /* 0x000000040571723e */ /* 0x000fe20004807072 */
[C---:B------:R-:W-:Y:S01]  /*72d0*/  FFMA R15, R41.reuse, R52, R15 ;  /* 0x00000034290f7223 */ /* 0x040fe2000000000f */
[C---:B------:R-:W-:Y:S01]  /*72e0*/  FFMA R12, R41.reuse, R53, R12 ;  /* 0x00000035290c7223 */ /* 0x040fe2000000000c */
[C---:B------:R-:W-:Y:S01]  /*72f0*/  FFMA R13, R41.reuse, R54, R13 ;  /* 0x00000036290d7223 */ /* 0x040fe2000000000d */
[C---:B------:R-:W-:Y:S01]  /*7300*/  FMUL R19, R38.reuse, R19 ;  /* 0x0000001326137220 */ /* 0x040fe20000400000 */
[--C-:B------:R-:W-:Y:S02]  /*7310*/  HADD2.F32 R59, -RZ, R60.reuse.H0_H0 ;  /* 0x2000003cff3b7230 */ /* 0x100fe40000004100 */
[C---:B------:R-:W-:Y:S01]  /*7320*/  FFMA R14, R41.reuse, R55, R14 ;  /* 0x00000037290e7223 */ /* 0x040fe2000000000e */
[----:B------:R-:W-:Y:S02]  /*7330*/  HADD2.F32 R60, -RZ, R60.H1_H1 ;  /* 0x3000003cff3c7230 */ /* 0x000fe40000004100 */
[C---:B------:R-:W-:Y:S01]  /*7340*/  FMUL R18, R38.reuse, R22 ;  /* 0x0000001626127220 */ /* 0x040fe20000400000 */
[C---:B------:R-:W-:Y:S01]  /*7350*/  FFMA R19, R41.reuse, R56, R19 ;  /* 0x0000003829137223 */ /* 0x040fe20000000013 */
[C---:B------:R-:W-:Y:S01]  /*7360*/  FMUL R23, R38.reuse, R23 ;  /* 0x0000001726177220 */ /* 0x040fe20000400000 */
[C---:B------:R-:W-:Y:S01]  /*7370*/  FFMA R16, R41.reuse, R57, R16 ;  /* 0x0000003929107223 */ /* 0x040fe20000000010 */
[C---:B------:R-:W-:Y:S01]  /*7380*/  FFMA R17, R41.reuse, R58, R17 ;  /* 0x0000003a29117223 */ /* 0x040fe20000000011 */
        /* <DEDUP_REMOVED lines=9> */
[----:B------:R-:W-:Y:S01]  /*7420*/  FFMA R22, R41, R63, R22 ;  /* 0x0000003f29167223 */ /* 0x000fe20000000016 */
[----:B------:R-:W-:Y:S02]  /*7430*/  HADD2.F32 R68, -RZ, R68.H1_H1 ;  /* 0x30000044ff447230 */ /* 0x000fe40000004100 */
[C---:B------:R-:W-:Y:S01]  /*7440*/  FMUL R26, R38.reuse, R30 ;  /* 0x0000001e261a7220 */ /* 0x040fe20000400000 */
[----:B------:R-:W-:Y:S01]  /*7450*/  F2FP.SATFINITE.E4M3.F32.PACK_AB_MERGE_C R115, R15, R10, RZ ;  /* 0x0000000a0f73723e */ /* 0x000fe200048070ff */
        /* <DEDUP_REMOVED lines=8> */
[----:B------:R-:W-:Y:S01]  /*74e0*/  F2FP.SATFINITE.E4M3.F32.PACK_AB_MERGE_C R114, R9, R8, R115 ;  /* 0x000000080972723e */ /* 0x000fe20004807073 */
[----:B------:R-:W-:Y:S01]  /*74f0*/  FFMA R31, R41, R68, R31 ;  /* 0x00000044291f7223 */ /* 0x000fe2000000001f */
[----:B------:R-:W-:Y:S01]  /*7500*/  FMUL R35, R38, R35 ;  /* 0x0000002326237220 */ /* 0x000fe20000400000 */
[----:B------:R-:W-:Y:S01]  /*7510*/  F2FP.SATFINITE.E4M3.F32.PACK_AB_MERGE_C R115, R19, R14, RZ ;  /* 0x0000000e1373723e */ /* 0x000fe200048070ff */
[C---:B------:R-:W-:Y:S01]  /*7520*/  FFMA R28, R41.reuse, R69, R28 ;  /* 0x00000045291c7223 */ /* 0x040fe2000000001c */
[C---:B------:R-:W-:Y:S01]  /*7530*/  FFMA R29, R41.reuse, R70, R29 ;  /* 0x00000046291d7223 */ /* 0x040fe2000000001d */
[C---:B------:R-:W-:Y:S01]  /*7540*/  FFMA R30, R41.reuse, R71, R30 ;  /* 0x00000047291e7223 */ /* 0x040fe2000000001e */
[----:B------:R-:W-:Y:S01]  /*7550*/  FFMA R35, R41, R72, R35 ;  /* 0x0000004829237223 */ /* 0x000fe20000000023 */
[----:B------:R-:W-:Y:S02]  /*7560*/  F2FP.SATFINITE.E4M3.F32.PACK_AB_MERGE_C R115, R13, R12, R115 ;  /* 0x0000000c0d73723e */ /* 0x000fe40004807073 */
[----:B------:R-:W-:Y:S02]  /*7570*/  F2FP.SATFINITE.E4M3.F32.PACK_AB_MERGE_C R120, R23, R18, RZ ;  /* 0x000000121778723e */ /* 0x000fe400048070ff */
[----:B------:R-:W-:Y:S01]  /*7580*/  F2FP.SATFINITE.E4M3.F32.PACK_AB_MERGE_C R121, R27, R22, RZ ;  /* 0x000000161b79723e */ /* 0x000fe200048070ff */
[----:B------:R1:W-:Y:S01]  /*7590*/  STS.128 [R91+UR49+0x2200], R112 ;  /* 0x002200705b007988 */ /* 0x0003e20008000c31 */
[----:B------:R-:W-:Y:S02]  /*75a0*/  F2FP.SATFINITE.E4M3.F32.PACK_AB_MERGE_C R122, R31, R26, RZ ;  /* 0x0000001a1f7a723e */ /* 0x000fe400048070ff */
[----:B------:R-:W-:Y:S02]  /*75b0*/  F2FP.SATFINITE.E4M3.F32.PACK_AB_MERGE_C R123, R35, R30, RZ ;  /* 0x0000001e237b723e */ /* 0x000fe400048070ff */
[----:B------:R-:W-:Y:S02]  /*75c0*/  F2FP.SATFINITE.E4M3.F32.PACK_AB_MERGE_C R120, R17, R16, R120 ;  /* 0x000000101178723e */ /* 0x000fe40004807078 */
[----:B------:R-:W-:Y:S02]  /*75d0*/  F2FP.SATFINITE.E4M3.F32.PACK_AB_MERGE_C R121, R21, R20, R121 ;  /* 0x000000141579723e */ /* 0x000fe40004807079 */
[----:B------:R-:W-:Y:S02]  /*75e0*/  F2FP.SATFINITE.E4M3.F32.PACK_AB_MERGE_C R122, R25, R24, R122 ;  /* 0x00000018197a723e */ /* 0x000fe4000480707a */
[----:B------:R-:W-:Y:S02]  /*75f0*/  F2FP.SATFINITE.E4M3.F32.PACK_AB_MERGE_C R123, R29, R28, R123 ;  /* 0x0000001c1d7b723e */ /* 0x000fe4000480707b */
[----:B------:R-:W-:Y:S02]  /*7600*/  LEA R125, R88, UR49, 0x3 ;  /* 0x00000031587d7c11 */ /* 0x000fe4000f8e18ff */
[----:B------:R-:W-:Y:S01]  /*7610*/  @P6 SHF.L.U32 R32, R87, 0x1f, RZ ;  /* 0x0000001f57206819 */ /* 0x000fe200000006ff */
[----:B------:R1:W-:Y:S01]  /*7620*/  STS.128 [R116+0x2210], R120 ;  /* 0x0022107874007388 */ /* 0x0003e20000000c00 */
[----:B------:R-:W-:Y:S01]  /*7630*/  @!PT LDS RZ, [RZ] ;  /* 0x00000000fffff984 */ /* 0x000fe20000000800 */
[----:B------:R-:W-:Y:S01]  /*7640*/  @!PT LDS RZ, [RZ] ;  /* 0x00000000fffff984 */ /* 0x000fe20000000800 */
[----:B------:R-:W-:Y:S01]  /*7650*/  @!PT LDS RZ, [RZ] ;  /* 0x00000000fffff984 */ /* 0x000fe20000000800 */
[----:B------:R-:W-:Y:S01]  /*7660*/  @!PT LDS RZ, [RZ] ;  /* 0x00000000fffff984 */ /* 0x000fe20000000800 */
[----:B------:R2:W-:Y:S07]  /*7670*/  MEMBAR.ALL.CTA ;  /* 0x0000000000007992 */ /* 0x0005ee0000008000 */
[----:B--2---:R-:W2:Y:S02]  /*7680*/  FENCE.VIEW.ASYNC.S ;  /* 0x00000000000073c6 */ /* 0x004ea40000000000 */
[----:B--2---:R-:W-:Y:S06]  /*7690*/  BAR.SYNC.DEFER_BLOCKING 0x1, 0x80 ;  /* 0x0042000000007b1d */ /* 0x004fec0000010000 */
[----:B------:R-:W-:Y:S05]  /*76a0*/  @P0 BRA `(.L_x_109) ;  /* 0x0000000000340947 */ /* 0x000fea0003800000 */
[----:B------:R-:W2:Y:S01]  /*76b0*/  LDCU.64 UR6, c[0x0][0x348] ;  /* 0x00006900ff0677ac */ /* 0x000ea20008000a00 */
[----:B------:R-:W-:Y:S02]  /*76c0*/  R2UR UR42, R111 ;  /* 0x000000006f2a72ca */ /* 0x000fe400000e0000 */
[----:B------:R-:W-:Y:S01]  /*76d0*/  R2UR UR43, R110 ;  /* 0x000000006e2b72ca */ /* 0x000fe200000e0000 */
[----:B------:R-:W-:Y:S01]  /*76e0*/  UIADD3 UR4, UPT, UPT, UR49, 0x2200, URZ ;  /* 0x0000220031047890 */ /* 0x000fe2000fffe0ff */
[----:B------:R-:W-:Y:S02]  /*76f0*/  R2UR UR44, R108 ;  /* 0x000000006c2c72ca */ /* 0x000fe400000e0000 */
[----:B------:R-:W-:Y:S03]  /*7700*/  R2UR UR45, R109 ;  /* 0x000000006d2d72ca */ /* 0x000fe600000e0000 */
[----:B------:R-:W-:Y:S05]  /*7710*/  IMAD.U32 R107, RZ, RZ, UR4 ;  /* 0x00000004ff6b7e24 */ /* 0x000fea000f8e00ff */
[----:B------:R-:W-:Y:S01]  /*7720*/  R2UR UR40, R107 ;  /* 0x000000006b2872ca */ /* 0x000fe200000e0000 */
[----:B--2---:R-:W-:Y:S04]  /*7730*/  UIADD3 UR4, UP0, UPT, UR6, 0x780, URZ ;  /* 0x0000078006047890 */ /* 0x004fe8000ff1e0ff */
[----:B------:R-:W-:Y:S09]  /*7740*/  UIADD3.X UR5, UPT, UPT, URZ, UR7, URZ, UP0, !UPT ;  /* 0x00000007ff057290 */ /* 0x000ff200087fe4ff */
[----:B------:R2:W-:Y:S01]  /*7750*/  UTMASTG.5D.IM2COL [UR40], [UR4] ;  /* 0x00000028040073b5 */ /* 0x0005e20008060000 */
[----:B------:R0:W-:Y:S01]  /*7760*/  UTMACMDFLUSH ;  /* 0x00000000000079b7 */ /* 0x0001e20000000000 */
[----:B--2---:R-:W-:Y:S04]  /*7770*/  DEPBAR.LE SB0, 0x1 ;  /* 0x000080400000791a */ /* 0x004fe80000000000 */
.L_x_109:
[----:B------:R-:W-:Y:S05]  /*7780*/  BSYNC.RECONVERGENT B0 ;  /* 0x0000000000007941 */ /* 0x000fea0003800200 */
.L_x_108:
[----:B------:R-:W-:Y:S06]  /*7790*/  BAR.SYNC.DEFER_BLOCKING 0x1, 0x80 ;  /* 0x0042000000007b1d */ /* 0x000fec0000010000 */
[----:B------:R-:W2:Y:S01]  /*77a0*/  @P6 SYNCS.PHASECHK.TRANS64.TRYWAIT P0, [R125+URZ+0x110], R32 ;  /* 0x000110207d0065a7 */ /* 0x000ea200080011ff */
[----:B------:R-:W-:Y:S01]  /*77b0*/  BSSY B1, `(.L_x_110) ;  /* 0x0000020000017945 */ /* 0x000fe20003800000 */
[----:B--2---:R-:W-:Y:S03]  /*77c0*/  @P6 SEL R118, RZ, 0x1, !P0 ;  /* 0x00000001ff766807 */ /* 0x004fe60004000000 */
[----:B------:R-:W-:Y:S05]  /*77d0*/  @!P6 BRA `(.L_x_111) ;  /* 0x000000000074e947 */ /* 0x000fea0003800000 */
[----:B------:R-:W-:Y:S01]  /*77e0*/  ISETP.NE.AND P1, PT, R119, RZ, PT ;  /* 0x000000ff7700720c */ /* 0x000fe20003f25270 */
[----:B------:R-:W2:Y:S01]  /*77f0*/  S2R R0, SR_CgaCtaId ;  /* 0x0000000000007919 */ /* 0x000ea20000008800 */
[----:B------:R-:W-:Y:S01]  /*7800*/  ISETP.NE.AND P0, PT, R118, RZ, PT ;  /* 0x000000ff7600720c */ /* 0x000fe20003f05270 */
[----:B------:R-:W-:Y:S10]  /*7810*/  BSSY B0, `(.L_x_112) ;  /* 0x0000008000007945 */ /* 0x000ff40003800000 */
[----:B------:R-:W-:Y:S05]  /*7820*/  @P1 IMAD R2, R88, 0x1000, R91 ;  /* 0x0000100058021824 */ /* 0x000fea00078e025b */
[----:B------:R-:W-:Y:S05]  /*7830*/  @P1 IADD3 R3, PT, PT, R2, UR49, RZ ;  /* 0x0000003102031c10 */ /* 0x000fea000fffe0ff */
[----:B------:R-:W-:Y:S01]  /*7840*/  @P1 IMAD.IADD R3, R3, 0x1, R124 ;  /* 0x0000000103031824 */ /* 0x000fe200078e027c */
[----:B------:R-:W-:Y:S06]  /*7850*/  @P0 BRA `(.L_x_113) ;  /* 0x00000000000c0947 */ /* 0x000fec0003800000 */
[----:B------:R-:W-:Y:S04]  /*7860*/  SHF.L.U32 R4, R87, 0x1f, RZ ;  /* 0x0000001f57047819 */ /* 0x000fe800000006ff */
[----:B------:R-:W3:Y:S02]  /*7870*/  SYNCS.PHASECHK.TRANS64.TRYWAIT P0, [R125+URZ+0x110], R4 ;  /* 0x000110047d0075a7 */ /* 0x000ee400080011ff */
[----:B---3--:R-:W-:Y:S05]  /*7880*/  @!P0 BRA `(.L_x_114) ;  /* 0x0000001800908947 */ /* 0x008fea0003800000 */
.L_x_113:
[----:B------:R-:W-:Y:S05]  /*7890*/  BSYNC B0 ;  /* 0x0000000000007941 */ /* 0x000fea0003800000 */
.L_x_112:
[----:B------:R-:W-:Y:S01]  /*78a0*/  ISETP.NE.AND P0, PT, R119, RZ, PT ;  /* 0x000000ff7700720c */ /* 0x000fe20003f05270 */
[----:B---3--:R-:W-:Y:S02]  /*78b0*/  VIADD R125, R125, 0x120 ;  /* 0x000001207d7d7836 */ /* 0x008fe40000000000 */
[----:B------:R-:W-:Y:S03]  /*78c0*/  VIADD R88, R88, 0x1 ;  /* 0x0000000158587836 */ /* 0x000fe60000000000 */
[----:B--2---:R-:W-:Y:S07]  /*78d0*/  PRMT R0, R0, 0x654, R125 ;  /* 0x0000065400007816 */ /* 0x004fee000000007d */
[----:B------:R2:W3:Y:S04]  /*78e0*/  @P0 LDS.128 R76, [R2+UR49+0x200] ;  /* 0x00020031024c0984 */ /* 0x0004e80008000c00 */
[----:B------:R2:W4:Y:S01]  /*78f0*/  @P0 LDS.128 R80, [R3+0x210] ;  /* 0x0002100003500984 */ /* 0x0005220000000c00 */
[C---:B------:R-:W-:Y:S01]  /*7900*/  ISETP.NE.AND P0, PT, R88.reuse, 0x2, PT ;  /* 0x000000025800780c */ /* 0x040fe20003f05270 */
[----:B------:R-:W-:Y:S01]  /*7910*/  @!PT LDS RZ, [RZ] ;  /* 0x00000000fffff984 */ /* 0x000fe20000000800 */
[----:B------:R-:W-:Y:S01]  /*7920*/  @!PT LDS RZ, [RZ] ;  /* 0x00000000fffff984 */ /* 0x000fe20000000800 */
[----:B------:R-:W-:Y:S01]  /*7930*/  @!PT LDS RZ, [RZ] ;  /* 0x00000000fffff984 */ /* 0x000fe20000000800 */
[----:B------:R-:W-:Y:S01]  /*7940*/  @!PT LDS RZ, [RZ] ;  /* 0x00000000fffff984 */ /* 0x000fe20000000800 */
[----:B------:R5:W-:Y:S06]  /*7950*/  MEMBAR.ALL.CTA ;  /* 0x0000000000007992 */ /* 0x000bec0000008000 */
[----:B-----5:R-:W5:Y:S01]  /*7960*/  FENCE.VIEW.ASYNC.S ;  /* 0x00000000000073c6 */ /* 0x020f620000000000 */
[----:B------:R-:W-:Y:S01]  /*7970*/  SEL R88, R88, RZ, P0 ;  /* 0x000000ff58587207 */ /* 0x000fe20000000000 */
[----:B-----5:R5:W-:Y:S02]  /*7980*/  SYNCS.ARRIVE.TRANS64.RED.A1T0 RZ, [R0+URZ], RZ ;  /* 0x000000ff00ff79a7 */ /* 0x020be400081004ff */
[----:B-----5:R-:W-:Y:S04]  /*7990*/  SEL R0, RZ, 0x1, P0 ;  /* 0x00000001ff007807 */ /* 0x020fe80000000000 */
[----:B--23--:R-:W-:Y:S02]  /*79a0*/  LOP3.LUT R87, R87, R0, RZ, 0x3c, !PT ;  /* 0x0000000057577212 */ /* 0x00cfe400078e3cff */
.L_x_111:
[----:B------:R-:W-:Y:S05]  /*79b0*/  BSYNC B1 ;  /* 0x0000000000017941 */ /* 0x000fea0003800000 */
.L_x_110:
[----:B------:R-:W-:Y:S05]  /*79c0*/  VIADD R0, R39, 0x40 ;  /* 0x0000004027007836 */ /* 0x000fea0000000000 */
[----:B------:R-:W-:Y:S04]  /*79d0*/  SHF.R.U32.HI R0, RZ, 0x15, R0 ;  /* 0x00000015ff007819 */ /* 0x000fe80000011600 */
[----:B------:R-:W-:Y:S11]  /*79e0*/  LOP3.LUT P0, RZ, R0, 0x3, R95, 0x48, !PT ;  /* 0x0000000300ff7812 */ /* 0x000ff6000780485f */
[----:B------:R-:W-:Y:S02]  /*79f0*/  @!UPT UIADD3 URZ, UPT, UPT, URZ, URZ, URZ ;  /* 0x000000fffffff290 */ /* 0x000fe4000fffe0ff */
[----:B------:R-:W-:Y:S05]  /*7a00*/  @!P0 BRA `(.L_x_115) ;  /* 0x0000000000408947 */ /* 0x000fea0003800000 */
[----:B------:R-:W2:Y:S01]  /*7a10*/  LDCU.64 UR8, c[0x4][0x70] ;  /* 0x01000e00ff0877ac */ /* 0x000ea20008000a00 */
[----:B------:R-:W-:Y:S01]  /*7a20*/  MOV R3, 0x0 ;  /* 0x0000000000037802 */ /* 0x000fe20000000f00 */
[----:B------:R-:W-:Y:S02]  /*7a30*/  HFMA2 R12, -RZ, RZ, 0, 5.9604644775390625e-08 ;  /* 0x00000001ff0c7431 */ /* 0x000fe400000001ff */
[----:B------:R-:W-:Y:S02]  /*7a40*/  IMAD.MOV.U32 R8, RZ, RZ, 0x192 ;  /* 0x00000192ff087424 */ /* 0x000fe400078e00ff */
[----:B------:R-:W-:Y:S01]  /*7a50*/  IMAD.MOV.U32 R13, RZ, RZ, RZ ;  /* 0x000000ffff0d7224 */ /* 0x000fe200078e00ff */
[----:B------:R-:W3:Y:S01]  /*7a60*/  LDCU.64 UR6, c[0x4][0x78] ;  /* 0x01000f00ff0677ac */ /* 0x000ee20008000a00 */
[----:B------:R-:W1:Y:S01]  /*7a70*/  LDC.64 R2, c[0x4][R3] ;  /* 0x0100000003027b82 */ /* 0x000e620000000a00 */
[----:B------:R-:W5:Y:S01]  /*7a80*/  LDCU.64 UR4, c[0x4][0x10] ;  /* 0x01000200ff0477ac */ /* 0x000f620008000a00 */
[----:B--2---:R-:W-:Y:S01]  /*7a90*/  MOV R5, UR9 ;  /* 0x0000000900057c02 */ /* 0x004fe20008000f00 */
[----:B------:R-:W-:Y:S01]  /*7aa0*/  IMAD.U32 R4, RZ, RZ, UR8 ;  /* 0x00000008ff047e24 */ /* 0x000fe2000f8e00ff */
[----:B---3--:R-:W-:Y:S01]  /*7ab0*/  MOV R7, UR7 ;  /* 0x0000000700077c02 */ /* 0x008fe20008000f00 */
[----:B------:R-:W-:Y:S01]  /*7ac0*/  IMAD.U32 R6, RZ, RZ, UR6 ;  /* 0x00000006ff067e24 */ /* 0x000fe2000f8e00ff */
[----:B-----5:R-:W-:Y:S01]  /*7ad0*/  MOV R11, UR5 ;  /* 0x00000005000b7c02 */ /* 0x020fe20008000f00 */
[----:B------:R-:W-:Y:S02]  /*7ae0*/  IMAD.U32 R10, RZ, RZ, UR4 ;  /* 0x00000004ff0a7e24 */ /* 0x000fe4000f8e00ff */
[----:B------:R-:W-:Y:S07]  /*7af0*/  LEPC R20, `(.L_x_115) ;  /* 0x000000001014794e */ /* 0x000fee0000000000 */
[----:B-1--4-:R-:W-:Y:S05]  /*7b00*/  CALL.ABS.NOINC R2 ;  /* 0x0000000002007343 */ /* 0x012fea0003c00000 */
.L_x_115:
[----:B------:R-:W-:Y:S01]  /*7b10*/  ISETP.NE.AND P0, PT, R93, RZ, PT ;  /* 0x000000ff5d00720c */ /* 0x000fe20003f05270 */
[----:B------:R-:W-:Y:S05]  /*7b20*/  WARPSYNC.ALL ;  /* 0x0000000000007948 */ /* 0x000fea0003800000 */
[----:B------:R-:W-:Y:S01]  /*7b30*/  R2UR UR4, R39 ;  /* 0x00000000270472ca */ /* 0x000fe200000e0000 */
[----:B------:R-:W2:Y:S01]  /*7b40*/  S2UR UR6, SR_CgaCtaId ;  /* 0x00000000000679c3 */ /* 0x000ea20000008800 */
[-C--:B------:R-:W-:Y:S01]  /*7b50*/  F2FP.F16.E4M3.UNPACK_B R42, R76.reuse ;  /* 0x0000004cff2a723e */ /* 0x080fe200020006ff */
[----:B------:R-:W-:Y:S01]  /*7b60*/  BSSY.RECONVERGENT B0, `(.L_x_116) ;  /* 0x000009e000007945 */ /* 0x000fe20003800200 */
[----:B------:R-:W-:Y:S02]  /*7b70*/  F2FP.F16.E4M3.UNPACK_B R76, R76.H1 ;  /* 0x0000004cff4c723e */ /* 0x000fe400030006ff */
[-C--:B------:R-:W-:Y:S01]  /*7b80*/  F2FP.F16.E4M3.UNPACK_B R46, R77.reuse ;  /* 0x0000004dff2e723e */ /* 0x080fe200020006ff */
[--C-:B------:R-:W-:Y:S01]  /*7b90*/  HADD2.F32 R40, -RZ, R42.reuse.H0_H0 ;  /* 0x2000002aff287230 */ /* 0x100fe20000004100 */
[----:B------:R-:W-:Y:S01]  /*7ba0*/  F2FP.F16.E4M3.UNPACK_B R77, R77.H1 ;  /* 0x0000004dff4d723e */ /* 0x000fe200030006ff */
[----:B------:R-:W-:Y:S01]  /*7bb0*/  HADD2.F32 R42, -RZ, R42.H1_H1 ;  /* 0x3000002aff2a7230 */ /* 0x000fe20000004100 */
[-C--:B------:R-:W-:Y:S01]  /*7bc0*/  F2FP.F16.E4M3.UNPACK_B R50, R78.reuse ;  /* 0x0000004eff32723e */ /* 0x080fe200020006ff */
[----:B------:R-:W-:Y:S01]  /*7bd0*/  HADD2.F32 R43, -RZ, R76.H0_H0 ;  /* 0x2000004cff2b7230 */ /* 0x000fe20000004100 */
[----:B------:R-:W-:Y:S01]  /*7be0*/  F2FP.F16.E4M3.UNPACK_B R78, R78.H1 ;  /* 0x0000004eff4e723e */ /* 0x000fe200030006ff */
[----:B------:R-:W-:Y:S01]  /*7bf0*/  LDTM.16dp32bit_t0_t15.x32 R4, tmem[UR4+0x40] ;  /* 0x00004004000479ee */ /* 0x000fe20008a80000 */
[----:B------:R-:W3:Y:S01]  /*7c00*/  LDTM.16dp32bit_t16_t31.x32 R4, tmem[UR4+0x60] ;  /* 0x00006004000479ee */ /* 0x000ee20008aa0000 */
[----:B------:R-:W-:Y:S01]  /*7c10*/  NOP ;  /* 0x0000000000007918 */ /* 0x000fe20000000000 */
[--C-:B------:R-:W-:Y:S01]  /*7c20*/  HADD2.F32 R45, -RZ, R46.reuse.H0_H0 ;  /* 0x2000002eff2d7230 */ /* 0x100fe20000004100 */
[----:B------:R-:W-:Y:S01]  /*7c30*/  R2UR UR5, R117 ;  /* 0x00000000750572ca */ /* 0x000fe200000e0000 */
[----:B------:R-:W-:Y:S01]  /*7c40*/  HADD2.F32 R46, -RZ, R46.H1_H1 ;  /* 0x3000002eff2e7230 */ /* 0x000fe20000004100 */
[----:B------:R-:W-:Y:S01]  /*7c50*/  F2FP.F16.E4M3.UNPACK_B R54, R79 ;  /* 0x0000004fff36723e */ /* 0x000fe200020006ff */
[--C-:B------:R-:W-:Y:S01]  /*7c60*/  HADD2.F32 R49, -RZ, R50.reuse.H0_H0 ;  /* 0x20000032ff317230 */ /* 0x100fe20000004100 */
[----:B----4-:R-:W-:Y:S01]  /*7c70*/  F2FP.F16.E4M3.UNPACK_B R58, R80 ;  /* 0x00000050ff3a723e */ /* 0x010fe200020006ff */
        /* <DEDUP_REMOVED lines=8> */
[----:B------:R-:W-:Y:S01]  /*7d00*/  UIADD3 UR4, UPT, UPT, UR5, 0x160, URZ ;  /* 0x0000016005047890 */ /* 0x000fe2000fffe0ff */
[----:B------:R-:W-:Y:S01]  /*7d10*/  HADD2.F32 R59, -RZ, R58.H1_H1 ;  /* 0x3000003aff3b7230 */ /* 0x000fe20000004100 */
[----:B------:R-:W-:Y:S01]  /*7d20*/  F2FP.F16.E4M3.UNPACK_B R80, R80.H1 ;  /* 0x00000050ff50723e */ /* 0x000fe200030006ff */
[--C-:B------:R-:W-:Y:S01]  /*7d30*/  HADD2.F32 R61, -RZ, R62.reuse.H0_H0 ;  /* 0x2000003eff3d7230 */ /* 0x100fe20000004100 */
[----:B------:R-:W-:Y:S01]  /*7d40*/  F2FP.F16.E4M3.UNPACK_B R81, R81.H1 ;  /* 0x00000051ff51723e */ /* 0x000fe200030006ff */
[----:B------:R-:W-:Y:S01]  /*7d50*/  HADD2.F32 R62, -RZ, R62.H1_H1 ;  /* 0x3000003eff3e7230 */ /* 0x000fe20000004100 */
[----:B------:R-:W-:Y:S01]  /*7d60*/  F2FP.F16.E4M3.UNPACK_B R82, R82.H1 ;  /* 0x00000052ff52723e */ /* 0x000fe200030006ff */
[--C-:B------:R-:W-:Y:S01]  /*7d70*/  HADD2.F32 R65, -RZ, R66.reuse.H0_H0 ;  /* 0x20000042ff417230 */ /* 0x100fe20000004100 */
[----:B--2---:R-:W-:Y:S01]  /*7d80*/  UPRMT UR4, UR6, 0x654, UR4 ;  /* 0x0000065406047896 */ /* 0x004fe20008000004 */
[C---:B---3--:R-:W-:Y:S01]  /*7d90*/  FMUL R4, R38.reuse, R4 ;  /* 0x0000000426047220 */ /* 0x048fe20000400000 */
[C---:B------:R-:W-:Y:S01]  /*7da0*/  FMUL R5, R38.reuse, R5 ;  /* 0x0000000526057220 */ /* 0x040fe20000400000 */
[C---:B------:R-:W-:Y:S01]  /*7db0*/  FMUL R8, R38.reuse, R8 ;  /* 0x0000000826087220 */ /* 0x040fe20000400000 */
[C---:B------:R-:W-:Y:S01]  /*7dc0*/  FMUL R9, R38.reuse, R9 ;  /* 0x0000000926097220 */ /* 0x040fe20000400000 */
[C---:B------:R-:W-:Y:S01]  /*7dd0*/  FFMA R4, R41.reuse, R40, R4 ;  /* 0x0000002829047223 */ /* 0x040fe20000000004 */
[C---:B------:R-:W-:Y:S01]  /*7de0*/  FFMA R5, R41.reuse, R42, R5 ;  /* 0x0000002a29057223 */ /* 0x040fe20000000005 */
[C---:B------:R-:W-:Y:S01]  /*7df0*/  FMUL R12, R38.reuse, R12 ;  /* 0x0000000c260c7220 */ /* 0x040fe20000400000 */
[C---:B------:R-:W-:Y:S01]  /*7e00*/  FMUL R13, R38.reuse, R13 ;  /* 0x0000000d260d7220 */ /* 0x040fe20000400000 */
[----:B------:R-:W-:Y:S01]  /*7e10*/  SYNCS.ARRIVE.TRANS64.RED.A1T0 RZ, [UR4], RZ ;  /* 0x000000ffffff79a7 */ /* 0x000fe20008100404 */
[C---:B------:R-:W-:Y:S01]  /*7e20*/  FMUL R16, R38.reuse, R16 ;  /* 0x0000001026107220 */ /* 0x040fe20000400000 */
[C---:B------:R-:W-:Y:S01]  /*7e30*/  FMUL R17, R38.reuse, R17 ;  /* 0x0000001126117220 */ /* 0x040fe20000400000 */
[C---:B------:R-:W-:Y:S01]  /*7e40*/  FMUL R0, R38.reuse, R20 ;  /* 0x0000001426007220 */ /* 0x040fe20000400000 */
[C---:B------:R-:W-:Y:S01]  /*7e50*/  FMUL R2, R38.reuse, R21 ;  /* 0x0000001526027220 */ /* 0x040fe20000400000 */
[C---:B------:R-:W-:Y:S01]  /*7e60*/  FMUL R20, R38.reuse, R24 ;  /* 0x0000001826147220 */ /* 0x040fe20000400000 */
[C---:B------:R-:W-:Y:S01]  /*7e70*/  FMUL R21, R38.reuse, R25 ;  /* 0x0000001926157220 */ /* 0x040fe20000400000 */
[----:B------:R-:W-:Y:S02]  /*7e80*/  HADD2.F32 R66, -RZ, R66.H1_H1 ;  /* 0x30000042ff427230 */ /* 0x000fe40000004100 */
        /* <DEDUP_REMOVED lines=15> */
[----:B------:R-:W-:Y:S01]  /*7f80*/  FFMA R10, R41, R47, R10 ;  /* 0x0000002f290a7223 */ /* 0x000fe2000000000a */
[----:B------:R-:W-:Y:S01]  /*7f90*/  HADD2.F32 R43, -RZ, R69.H0_H0 ;  /* 0x20000045ff2b7230 */ /* 0x000fe20000004100 */
[----:B-1----:R-:W-:Y:S01]  /*7fa0*/  F2FP.SATFINITE.E4M3.F32.PACK_AB_MERGE_C R112, R7, R6, RZ ;  /* 0x000000060770723e */ /* 0x002fe200048070ff */
        /* <DEDUP_REMOVED lines=8> */
[----:B------:R-:W-:Y:S01]  /*8030*/  FFMA R14, R41, R51, R14 ;  /* 0x00000033290e7223 */ /* 0x000fe2000000000e */
[C---:B------:R-:W-:Y:S01]  /*8040*/  FMUL R15, R38.reuse, R15 ;  /* 0x0000000f260f7220 */ /* 0x040fe20000400000 */
[----:B------:R-:W-:Y:S01]  /*8050*/  F2FP.F16.E4M3.UNPACK_B R83, R83.H1 ;  /* 0x00000053ff53723e */ /* 0x000fe200030006ff */
[--C-:B------:R-:W-:Y:S01]  /*8060*/  HADD2.F32 R55, -RZ, R79.reuse.H0_H0 ;  /* 0x2000004fff377230 */ /* 0x100fe20000004100 */
[----:B------:R-:W-:Y:S01]  /*8070*/  F2FP.SATFINITE.E4M3.F32.PACK_AB_MERGE_C R113, R11, R10, RZ ;  /* 0x0000000a0b71723e */ /* 0x000fe200048070ff */
[C---:B------:R-:W-:Y:S01]  /*8080*/  FFMA R15, R41.reuse, R52, R15 ;  /* 0x00000034290f7223 */ /* 0x040fe2000000000f */
[C---:B------:R-:W-:Y:S01]  /*8090*/  FFMA R16, R41.reuse, R53, R16 ;  /* 0x0000003529107223 */ /* 0x040fe20000000010 */
[----:B------:R-:W-:Y:S01]  /*80a0*/  FFMA R17, R41, R54, R17 ;  /* 0x0000003629117223 */ /* 0x000fe20000000011 */
[----:B------:R-:W-:Y:S01]  /*80b0*/  F2FP.SATFINITE.E4M3.F32.PACK_AB_MERGE_C R113, R9, R8, R113 ;  /* 0x000000080971723e */ /* 0x000fe20004807071 */
[----:B------:R-:W-:Y:S01]  /*80c0*/  HADD2.F32 R56, -RZ, R79.H1_H1 ;  /* 0x3000004fff387230 */ /* 0x000fe20000004100 */
[----:B------:R-:W-:Y:S01]  /*80d0*/  F2FP.SATFINITE.E4M3.F32.PACK_AB_MERGE_C R114, R15, R14, RZ ;  /* 0x0000000e0f72723e */ /* 0x000fe200048070ff */
[C---:B------:R-:W-:Y:S01]  /*80e0*/  FMUL R18, R38.reuse, R18 ;  /* 0x0000001226127220 */ /* 0x040fe20000400000 */
[C---:B------:R-:W-:Y:S01]  /*80f0*/  FMUL R19, R38.reuse, R19 ;  /* 0x0000001326137220 */ /* 0x040fe20000400000 */
[--C-:B------:R-:W-:Y:S02]  /*8100*/  HADD2.F32 R58, -RZ, R80.reuse.H0_H0 ;  /* 0x20000050ff3a7230 */ /* 0x100fe40000004100 */
[C---:B------:R-:W-:Y:S01]  /*8110*/  FMUL R3, R38.reuse, R22 ;  /* 0x0000001626037220 */ /* 0x040fe20000400000 */
[C---:B------:R-:W-:Y:S01]  /*8120*/  FFMA R18, R41.reuse, R55, R18 ;  /* 0x0000003729127223 */ /* 0x040fe20000000012 */
[----:B------:R-:W-:Y:S02]  /*8130*/  HADD2.F32 R60, -RZ, R80.H1_H1 ;  /* 0x30000050ff3c7230 */ /* 0x000fe40000004100 */
        /* <DEDUP_REMOVED lines=42> */
[----:B------:R-:W-:Y:S03]  /*83e0*/  IADD3 R70, PT, PT, R36, 0x1, RZ ;  /* 0x0000000124467810 */ /* 0x000fe60007ffe0ff */
        /* <DEDUP_REMOVED lines=13> */
[----:B------:R-:W-:Y:S01]  /*84c0*/  R2UR UR12, R108 ;  /* 0x000000006c0c72ca */ /* 0x000fe200000e0000 */
[----:B------:R-:W-:Y:S01]  /*84d0*/  UIADD3 UR8, UPT, UPT, UR49, 0x3200, URZ ;  /* 0x0000320031087890 */ /* 0x000fe2000fffe0ff */
[----:B------:R-:W-:Y:S01]  /*84e0*/  R2UR UR13, R109 ;  /* 0x000000006d0d72ca */ /* 0x000fe200000e0000 */
[----:B--2---:R-:W-:Y:S04]  /*84f0*/  UIADD3 UR4, UP0, UPT, UR6, 0x780, URZ ;  /* 0x0000078006047890 */ /* 0x004fe8000ff1e0ff */
[----:B------:R-:W-:Y:S09]  /*8500*/  UIADD3.X UR5, UPT, UPT, URZ, UR7, URZ, UP0, !UPT ;  /* 0x00000007ff057290 */ /* 0x000ff200087fe4ff */
[----:B------:R2:W-:Y:S01]  /*8510*/  UTMASTG.5D.IM2COL [UR8], [UR4] ;  /* 0x00000008040073b5 */ /* 0x0005e20008060000 */
[----:B------:R0:W-:Y:S01]  /*8520*/  UTMACMDFLUSH ;  /* 0x00000000000079b7 */ /* 0x0001e20000000000 */
[----:B--2---:R-:W-:Y:S04]  /*8530*/  DEPBAR.LE SB0, 0x1 ;  /* 0x000080400000791a */ /* 0x004fe80000000000 */
.L_x_117:
[----:B------:R-:W-:Y:S05]  /*8540*/  BSYNC.RECONVERGENT B0 ;  /* 0x0000000000007941 */ /* 0x000fea0003800200 */
.L_x_116:
[----:B------:R-:W-:Y:S01]  /*8550*/  R2UR UR5, R73 ;  /* 0x00000000490572ca */ /* 0x000fe200000e0000 */
[----:B------:R-:W-:Y:S01]  /*8560*/  BAR.SYNC.DEFER_BLOCKING 0x1, 0x80 ;  /* 0x0042000000007b1d */ /* 0x000fe20000010000 */
[----:B------:R-:W-:Y:S01]  /*8570*/  R2UR UR4, R86 ;  /* 0x00000000560472ca */ /* 0x000fe200000e0000 */
[----:B------:R-:W-:Y:S01]  /*8580*/  UISETP.NE.AND UP0, UPT, UR52, URZ, UPT ;  /* 0x000000ff3400728c */ /* 0x000fe2000bf05270 */
[C---:B------:R-:W-:Y:S02]  /*8590*/  ISETP.NE.AND P0, PT, R70.reuse, 0x2, PT ;  /* 0x000000024600780c */ /* 0x040fe40003f05270 */
[----:B------:R-:W-:Y:S02]  /*85a0*/  LOP3.LUT R89, R89, 0x1, RZ, 0x3c, !PT ;  /* 0x0000000159597812 */ /* 0x000fe400078e3cff */
[----:B------:R-:W-:Y:S02]  /*85b0*/  SEL R3, RZ, 0x1, P0 ;  /* 0x00000001ff037807 */ /* 0x000fe40000000000 */
[----:B------:R-:W-:Y:S02]  /*85c0*/  SEL R36, R70, RZ, P0 ;  /* 0x000000ff46247207 */ /* 0x000fe40000000000 */
[----:B------:R-:W-:Y:S01]  /*85d0*/  LOP3.LUT R90, R90, R3, RZ, 0x3c, !PT ;  /* 0x000000035a5a7212 */ /* 0x000fe200078e3cff */
[----:B------:R-:W-:Y:S02]  /*85e0*/  UIADD3 UR24, UPT, UPT, UR36, UR5, URZ ;  /* 0x0000000524187290 */ /* 0x000fe4000fffe0ff */
[----:B------:R-:W-:Y:S01]  /*85f0*/  UIADD3 UR50, UPT, UPT, UR37, UR4, URZ ;  /* 0x0000000425327290 */ /* 0x000fe2000fffe0ff */
[----:B------:R-:W-:Y:S01]  /*8600*/  UMOV UR51, UR61 ;  /* 0x0000003d00337c82 */ /* 0x000fe20008000000 */
[----:B------:R-:W-:Y:S10]  /*8610*/  BRA.U UP0, `(.L_x_118) ;  /* 0xffffffd500147547 */ /* 0x000ff4000b83ffff */
[----:B------:R-:W-:Y:S05]  /*8620*/  EXIT ;  /* 0x000000000000794d */ /* 0x000fea0003800000 */
.L_x_25:
[----:B------:R-:W-:Y:S07]  /*8630*/  MOV R0, UR9 ;  /* 0x0000000900007c02 */ /* 0x000fee0008000f00 */
.L_x_119:
[----:B--2---:R2:W3:Y:S02]  /*8640*/  SYNCS.PHASECHK.TRANS64.TRYWAIT P0, [R0+URZ+0x88], R5 ;  /* 0x00008805000075a7 */ /* 0x0044e400080011ff */
[----:B---3--:R-:W-:Y:S05]  /*8650*/  @!P0 NANOSLEEP.SYNCS 0x989680 ;  /* 0x009896800000895d */ /* 0x008fea0003900000 */
[----:B------:R-:W3:Y:S02]  /*8660*/  @!P0 SYNCS.PHASECHK.TRANS64 P0, [R0+URZ+0x88], R5 ;  /* 0x00008805000085a7 */ /* 0x000ee400080010ff */
[----:B---3--:R-:W-:Y:S05]  /*8670*/  @!P0 BRA `(.L_x_119) ;  /* 0xfffffffc00f08947 */ /* 0x008fea000383ffff */
[----:B------:R-:W-:Y:S05]  /*8680*/  BRA `(.L_x_24) ;  /* 0xffffff9400507947 */ /* 0x000fea000383ffff */
.L_x_32:
[----:B------:R-:W-:Y:S07]  /*8690*/  MOV R0, UR9 ;  /* 0x0000000900007c02 */ /* 0x000fee0008000f00 */
.L_x_120:
[----:B-1----:R1:W2:Y:S02]  /*86a0*/  SYNCS.PHASECHK.TRANS64.TRYWAIT P0, [R0+URZ+0x88], R5 ;  /* 0x00008805000075a7 */ /* 0x0022a400080011ff */
[----:B--2---:R-:W-:Y:S05]  /*86b0*/  @!P0 NANOSLEEP.SYNCS 0x989680 ;  /* 0x009896800000895d */ /* 0x004fea0003900000 */
[----:B------:R-:W2:Y:S02]  /*86c0*/  @!P0 SYNCS.PHASECHK.TRANS64 P0, [R0+URZ+0x88], R5 ;  /* 0x00008805000085a7 */ /* 0x000ea400080010ff */
[----:B--2---:R-:W-:Y:S05]  /*86d0*/  @!P0 BRA `(.L_x_120) ;  /* 0xfffffffc00f08947 */ /* 0x004fea000383ffff */
[----:B------:R-:W-:Y:S05]  /*86e0*/  BRA `(.L_x_31) ;  /* 0xffffff9800e87947 */ /* 0x000fea000383ffff */
.L_x_37:
[----:B-1----:R-:W-:-:S07]  /*86f0*/  MOV R0, UR29 ;  /* 0x0000001d00007c02 */ /* 0x002fce0008000f00 */
.L_x_121:
[----:B-1----:R1:W2:Y:S02]  /*8700*/  SYNCS.PHASECHK.TRANS64.TRYWAIT P0, [R0+URZ+0x140], R5 ;  /* 0x00014005000075a7 */ /* 0x0022a400080011ff */
[----:B--2---:R-:W-:Y:S05]  /*8710*/  @!P0 NANOSLEEP.SYNCS 0x989680 ;  /* 0x009896800000895d */ /* 0x004fea0003900000 */
[----:B------:R-:W2:Y:S02]  /*8720*/  @!P0 SYNCS.PHASECHK.TRANS64 P0, [R0+URZ+0x140], R5 ;  /* 0x00014005000085a7 */ /* 0x000ea400080010ff */
[----:B--2---:R-:W-:Y:S05]  /*8730*/  @!P0 BRA `(.L_x_121) ;  /* 0xfffffffc00f08947 */ /* 0x004fea000383ffff */
[----:B------:R-:W-:Y:S05]  /*8740*/  BRA `(.L_x_122) ;  /* 0xffffff9c00c47947 */ /* 0x000fea000383ffff */
.L_x_41:
[----:B------:R-:W-:-:S07]  /*8750*/  MOV R0, UR4 ;  /* 0x0000000400007c02 */ /* 0x000fce0008000f00 */
.L_x_123:
[----:B-1----:R1:W2:Y:S02]  /*8760*/  SYNCS.PHASECHK.TRANS64.TRYWAIT P0, [R0+URZ], R5 ;  /* 0x00000005000075a7 */ /* 0x0022a400080011ff */
[----:B--2---:R-:W-:Y:S05]  /*8770*/  @!P0 NANOSLEEP.SYNCS 0x989680 ;  /* 0x009896800000895d */ /* 0x004fea0003900000 */
[----:B------:R-:W2:Y:S02]  /*8780*/  @!P0 SYNCS.PHASECHK.TRANS64 P0, [R0+URZ], R5 ;  /* 0x00000005000085a7 */ /* 0x000ea400080010ff */
[----:B--2---:R-:W-:Y:S05]  /*8790*/  @!P0 BRA `(.L_x_123) ;  /* 0xfffffffc00f08947 */ /* 0x004fea000383ffff */
[----:B------:R-:W-:Y:S05]  /*87a0*/  BRA `(.L_x_124) ;  /* 0xffffffa400587947 */ /* 0x000fea000383ffff */
.L_x_42:
[----:B-1----:R-:W-:-:S07]  /*87b0*/  MOV R0, UR5 ;  /* 0x0000000500007c02 */ /* 0x002fce0008000f00 */
.L_x_125:
[----:B-1----:R1:W2:Y:S02]  /*87c0*/  SYNCS.PHASECHK.TRANS64.TRYWAIT P0, [R0+URZ], R3 ;  /* 0x00000003000075a7 */ /* 0x0022a400080011ff */
[----:B--2---:R-:W-:Y:S05]  /*87d0*/  @!P0 NANOSLEEP.SYNCS 0x989680 ;  /* 0x009896800000895d */ /* 0x004fea0003900000 */
[----:B------:R-:W2:Y:S02]  /*87e0*/  @!P0 SYNCS.PHASECHK.TRANS64 P0, [R0+URZ], R3 ;  /* 0x00000003000085a7 */ /* 0x000ea400080010ff */
[----:B--2---:R-:W-:Y:S05]  /*87f0*/  @!P0 BRA `(.L_x_125) ;  /* 0xfffffffc00f08947 */ /* 0x004fea000383ffff */
[----:B------:R-:W-:Y:S05]  /*8800*/  BRA `(.L_x_126) ;  /* 0xffffffa400647947 */ /* 0x000fea000383ffff */
.L_x_43:
[----:B------:R-:W-:-:S07]  /*8810*/  MOV R0, UR5 ;  /* 0x0000000500007c02 */ /* 0x000fce0008000f00 */
.L_x_127:
[----:B-1----:R1:W2:Y:S02]  /*8820*/  SYNCS.PHASECHK.TRANS64.TRYWAIT P0, [R0+URZ], R3 ;  /* 0x00000003000075a7 */ /* 0x0022a400080011ff */
[----:B--2---:R-:W-:Y:S05]  /*8830*/  @!P0 NANOSLEEP.SYNCS 0x989680 ;  /* 0x009896800000895d */ /* 0x004fea0003900000 */
[----:B------:R-:W2:Y:S02]  /*8840*/  @!P0 SYNCS.PHASECHK.TRANS64 P0, [R0+URZ], R3 ;  /* 0x00000003000085a7 */ /* 0x000ea400080010ff */
[----:B--2---:R-:W-:Y:S05]  /*8850*/  @!P0 BRA `(.L_x_127) ;  /* 0xfffffffc00f08947 */ /* 0x004fea000383ffff */
[----:B------:R-:W-:Y:S05]  /*8860*/  BRA `(.L_x_128) ;  /* 0xffffffa400707947 */ /* 0x000fea000383ffff */
.L_x_44:
[----:B------:R-:W-:-:S07]  /*8870*/  MOV R0, UR5 ;  /* 0x0000000500007c02 */ /* 0x000fce0008000f00 */
.L_x_129:
[----:B-1----:R1:W2:Y:S02]  /*8880*/  SYNCS.PHASECHK.TRANS64.TRYWAIT P0, [R0+URZ], R3 ;  /* 0x00000003000075a7 */ /* 0x0022a400080011ff */
[----:B--2---:R-:W-:Y:S05]  /*8890*/  @!P0 NANOSLEEP.SYNCS 0x989680 ;  /* 0x009896800000895d */ /* 0x004fea0003900000 */
[----:B------:R-:W2:Y:S02]  /*88a0*/  @!P0 SYNCS.PHASECHK.TRANS64 P0, [R0+URZ], R3 ;  /* 0x00000003000085a7 */ /* 0x000ea400080010ff */
[----:B--2---:R-:W-:Y:S05]  /*88b0*/  @!P0 BRA `(.L_x_129) ;  /* 0xfffffffc00f08947 */ /* 0x004fea000383ffff */
[----:B------:R-:W-:Y:S05]  /*88c0*/  BRA `(.L_x_130) ;  /* 0xffffffa4007c7947 */ /* 0x000fea000383ffff */
.L_x_45:
[----:B------:R-:W-:-:S07]  /*88d0*/  MOV R0, UR5 ;  /* 0x0000000500007c02 */ /* 0x000fce0008000f00 */
.L_x_131:
[----:B-1----:R1:W2:Y:S02]  /*88e0*/  SYNCS.PHASECHK.TRANS64.TRYWAIT P0, [R0+URZ], R3 ;  /* 0x00000003000075a7 */ /* 0x0022a400080011ff */
[----:B--2---:R-:W-:Y:S05]  /*88f0*/  @!P0 NANOSLEEP.SYNCS 0x989680 ;  /* 0x009896800000895d */ /* 0x004fea0003900000 */
[----:B------:R-:W2:Y:S02]  /*8900*/  @!P0 SYNCS.PHASECHK.TRANS64 P0, [R0+URZ], R3 ;  /* 0x00000003000085a7 */ /* 0x000ea400080010ff */
[----:B--2---:R-:W-:Y:S05]  /*8910*/  @!P0 BRA `(.L_x_131) ;  /* 0xfffffffc00f08947 */ /* 0x004fea000383ffff */
[----:B------:R-:W-:Y:S05]  /*8920*/  BRA `(.L_x_132) ;  /* 0xffffffa400887947 */ /* 0x000fea000383ffff */
.L_x_46:
[----:B------:R-:W-:-:S07]  /*8930*/  MOV R0, UR5 ;  /* 0x0000000500007c02 */ /* 0x000fce0008000f00 */
.L_x_133:
[----:B-1----:R1:W2:Y:S02]  /*8940*/  SYNCS.PHASECHK.TRANS64.TRYWAIT P0, [R0+URZ], R3 ;  /* 0x00000003000075a7 */ /* 0x0022a400080011ff */
[----:B--2---:R-:W-:Y:S05]  /*8950*/  @!P0 NANOSLEEP.SYNCS 0x989680 ;  /* 0x009896800000895d */ /* 0x004fea0003900000 */
[----:B------:R-:W2:Y:S02]  /*8960*/  @!P0 SYNCS.PHASECHK.TRANS64 P0, [R0+URZ], R3 ;  /* 0x00000003000085a7 */ /* 0x000ea400080010ff */
[----:B--2---:R-:W-:Y:S05]  /*8970*/  @!P0 BRA `(.L_x_133) ;  /* 0xfffffffc00f08947 */ /* 0x004fea000383ffff */
[----:B------:R-:W-:Y:S05]  /*8980*/  BRA `(.L_x_134) ;  /* 0xffffffa400947947 */ /* 0x000fea000383ffff */
.L_x_47:
[----:B------:R-:W-:-:S07]  /*8990*/  MOV R0, UR5 ;  /* 0x0000000500007c02 */ /* 0x000fce0008000f00 */
.L_x_135:
[----:B-1----:R1:W2:Y:S02]  /*89a0*/  SYNCS.PHASECHK.TRANS64.TRYWAIT P0, [R0+URZ], R3 ;  /* 0x00000003000075a7 */ /* 0x0022a400080011ff */
[----:B--2---:R-:W-:Y:S05]  /*89b0*/  @!P0 NANOSLEEP.SYNCS 0x989680 ;  /* 0x009896800000895d */ /* 0x004fea0003900000 */
[----:B------:R-:W2:Y:S02]  /*89c0*/  @!P0 SYNCS.PHASECHK.TRANS64 P0, [R0+URZ], R3 ;  /* 0x00000003000085a7 */ /* 0x000ea400080010ff */
[----:B--2---:R-:W-:Y:S05]  /*89d0*/  @!P0 BRA `(.L_x_135) ;  /* 0xfffffffc00f08947 */ /* 0x004fea000383ffff */
[----:B------:R-:W-:Y:S05]  /*89e0*/  BRA `(.L_x_136) ;  /* 0xffffffa400a07947 */ /* 0x000fea000383ffff */
.L_x_48:
[----:B------:R-:W-:-:S07]  /*89f0*/  MOV R0, UR5 ;  /* 0x0000000500007c02 */ /* 0x000fce0008000f00 */
.L_x_137:
[----:B-1----:R1:W2:Y:S02]  /*8a00*/  SYNCS.PHASECHK.TRANS64.TRYWAIT P0, [R0+URZ], R3 ;  /* 0x00000003000075a7 */ /* 0x0022a400080011ff */
[----:B--2---:R-:W-:Y:S05]  /*8a10*/  @!P0 NANOSLEEP.SYNCS 0x989680 ;  /* 0x009896800000895d */ /* 0x004fea0003900000 */
[----:B------:R-:W2:Y:S02]  /*8a20*/  @!P0 SYNCS.PHASECHK.TRANS64 P0, [R0+URZ], R3 ;  /* 0x00000003000085a7 */ /* 0x000ea400080010ff */
[----:B--2---:R-:W-:Y:S05]  /*8a30*/  @!P0 BRA `(.L_x_137) ;  /* 0xfffffffc00f08947 */ /* 0x004fea000383ffff */
[----:B------:R-:W-:Y:S05]  /*8a40*/  BRA `(.L_x_138) ;  /* 0xffffffa400ac7947 */ /* 0x000fea000383ffff */
.L_x_49:
[----:B------:R-:W-:-:S07]  /*8a50*/  MOV R0, UR5 ;  /* 0x0000000500007c02 */ /* 0x000fce0008000f00 */
.L_x_139:
[----:B-1----:R1:W2:Y:S02]  /*8a60*/  SYNCS.PHASECHK.TRANS64.TRYWAIT P0, [R0+URZ], R3 ;  /* 0x00000003000075a7 */ /* 0x0022a400080011ff */
[----:B--2---:R-:W-:Y:S05]  /*8a70*/  @!P0 NANOSLEEP.SYNCS 0x989680 ;  /* 0x009896800000895d */ /* 0x004fea0003900000 */
[----:B------:R-:W2:Y:S02]  /*8a80*/  @!P0 SYNCS.PHASECHK.TRANS64 P0, [R0+URZ], R3 ;  /* 0x00000003000085a7 */ /* 0x000ea400080010ff */
[----:B--2---:R-:W-:Y:S05]  /*8a90*/  @!P0 BRA `(.L_x_139) ;  /* 0xfffffffc00f08947 */ /* 0x004fea000383ffff */
[----:B------:R-:W-:Y:S05]  /*8aa0*/  BRA `(.L_x_140) ;  /* 0xffffffa400b87947 */ /* 0x000fea000383ffff */
.L_x_50:
[----:B------:R-:W-:-:S07]  /*8ab0*/  MOV R0, UR5 ;  /* 0x0000000500007c02 */ /* 0x000fce0008000f00 */
.L_x_141:
[----:B-1----:R1:W2:Y:S02]  /*8ac0*/  SYNCS.PHASECHK.TRANS64.TRYWAIT P0, [R0+URZ], R3 ;  /* 0x00000003000075a7 */ /* 0x0022a400080011ff */
[----:B--2---:R-:W-:Y:S05]  /*8ad0*/  @!P0 NANOSLEEP.SYNCS 0x989680 ;  /* 0x009896800000895d */ /* 0x004fea0003900000 */
[----:B------:R-:W2:Y:S02]  /*8ae0*/  @!P0 SYNCS.PHASECHK.TRANS64 P0, [R0+URZ], R3 ;  /* 0x00000003000085a7 */ /* 0x000ea400080010ff */
[----:B--2---:R-:W-:Y:S05]  /*8af0*/  @!P0 BRA `(.L_x_141) ;  /* 0xfffffffc00f08947 */ /* 0x004fea000383ffff */
[----:B------:R-:W-:Y:S05]  /*8b00*/  BRA `(.L_x_142) ;  /* 0xffffffa400c47947 */ /* 0x000fea000383ffff */
.L_x_51:
[----:B------:R-:W-:-:S07]  /*8b10*/  MOV R0, UR5 ;  /* 0x0000000500007c02 */ /* 0x000fce0008000f00 */
.L_x_143:
[----:B-1----:R1:W2:Y:S02]  /*8b20*/  SYNCS.PHASECHK.TRANS64.TRYWAIT P0, [R0+URZ], R3 ;  /* 0x00000003000075a7 */ /* 0x0022a400080011ff */
[----:B--2---:R-:W-:Y:S05]  /*8b30*/  @!P0 NANOSLEEP.SYNCS 0x989680 ;  /* 0x009896800000895d */ /* 0x004fea0003900000 */
[----:B------:R-:W2:Y:S02]  /*8b40*/  @!P0 SYNCS.PHASECHK.TRANS64 P0, [R0+URZ], R3 ;  /* 0x00000003000085a7 */ /* 0x000ea400080010ff */
[----:B--2---:R-:W-:Y:S05]  /*8b50*/  @!P0 BRA `(.L_x_143) ;  /* 0xfffffffc00f08947 */ /* 0x004fea000383ffff */
[----:B------:R-:W-:Y:S05]  /*8b60*/  BRA `(.L_x_144) ;  /* 0xffffffa400d07947 */ /* 0x000fea000383ffff */
.L_x_52:
[----:B------:R-:W-:-:S07]  /*8b70*/  MOV R0, UR5 ;  /* 0x0000000500007c02 */ /* 0x000fce0008000f00 */
.L_x_145:
[----:B-1----:R1:W2:Y:S02]  /*8b80*/  SYNCS.PHASECHK.TRANS64.TRYWAIT P0, [R0+URZ], R3 ;  /* 0x00000003000075a7 */ /* 0x0022a400080011ff */
[----:B--2---:R-:W-:Y:S05]  /*8b90*/  @!P0 NANOSLEEP.SYNCS 0x989680 ;  /* 0x009896800000895d */ /* 0x004fea0003900000 */
[----:B------:R-:W2:Y:S02]  /*8ba0*/  @!P0 SYNCS.PHASECHK.TRANS64 P0, [R0+URZ], R3 ;  /* 0x00000003000085a7 */ /* 0x000ea400080010ff */
[----:B--2---:R-:W-:Y:S05]  /*8bb0*/  @!P0 BRA `(.L_x_145) ;  /* 0xfffffffc00f08947 */ /* 0x004fea000383ffff */
[----:B------:R-:W-:Y:S05]  /*8bc0*/  BRA `(.L_x_146) ;  /* 0xffffffa400dc7947 */ /* 0x000fea000383ffff */
.L_x_53:
[----:B------:R-:W-:-:S07]  /*8bd0*/  MOV R0, UR5 ;  /* 0x0000000500007c02 */ /* 0x000fce0008000f00 */
.L_x_147:
[----:B-1----:R1:W2:Y:S02]  /*8be0*/  SYNCS.PHASECHK.TRANS64.TRYWAIT P0, [R0+URZ], R3 ;  /* 0x00000003000075a7 */ /* 0x0022a400080011ff */
[----:B--2---:R-:W-:Y:S05]  /*8bf0*/  @!P0 NANOSLEEP.SYNCS 0x989680 ;  /* 0x009896800000895d */ /* 0x004fea0003900000 */
[----:B------:R-:W2:Y:S02]  /*8c00*/  @!P0 SYNCS.PHASECHK.TRANS64 P0, [R0+URZ], R3 ;  /* 0x00000003000085a7 */ /* 0x000ea400080010ff */
[----:B--2---:R-:W-:Y:S05]  /*8c10*/  @!P0 BRA `(.L_x_147) ;  /* 0xfffffffc00f08947 */ /* 0x004fea000383ffff */
[----:B------:R-:W-:Y:S05]  /*8c20*/  BRA `(.L_x_148) ;  /* 0xffffffa400e87947 */ /* 0x000fea000383ffff */
.L_x_54:
[----:B------:R-:W-:-:S07]  /*8c30*/  MOV R0, UR5 ;  /* 0x0000000500007c02 */ /* 0x000fce0008000f00 */
.L_x_149:
[----:B-1----:R1:W2:Y:S02]  /*8c40*/  SYNCS.PHASECHK.TRANS64.TRYWAIT P0, [R0+URZ], R3 ;  /* 0x00000003000075a7 */ /* 0x0022a400080011ff */
[----:B--2---:R-:W-:Y:S05]  /*8c50*/  @!P0 NANOSLEEP.SYNCS 0x989680 ;  /* 0x009896800000895d */ /* 0x004fea0003900000 */
[----:B------:R-:W2:Y:S02]  /*8c60*/  @!P0 SYNCS.PHASECHK.TRANS64 P0, [R0+URZ], R3 ;  /* 0x00000003000085a7 */ /* 0x000ea400080010ff */
[----:B--2---:R-:W-:Y:S05]  /*8c70*/  @!P0 BRA `(.L_x_149) ;  /* 0xfffffffc00f08947 */ /* 0x004fea000383ffff */
[----:B------:R-:W-:Y:S05]  /*8c80*/  BRA `(.L_x_150) ;  /* 0xffffffa400f47947 */ /* 0x000fea000383ffff */
.L_x_55:
[----:B------:R-:W-:-:S07]  /*8c90*/  MOV R0, UR5 ;  /* 0x0000000500007c02 */ /* 0x000fce0008000f00 */
.L_x_151:
[----:B-1----:R1:W2:Y:S02]  /*8ca0*/  SYNCS.PHASECHK.TRANS64.TRYWAIT P0, [R0+URZ], R3 ;  /* 0x00000003000075a7 */ /* 0x0022a400080011ff */
[----:B--2---:R-:W-:Y:S05]  /*8cb0*/  @!P0 NANOSLEEP.SYNCS 0x989680 ;  /* 0x009896800000895d */ /* 0x004fea0003900000 */
[----:B------:R-:W2:Y:S02]  /*8cc0*/  @!P0 SYNCS.PHASECHK.TRANS64 P0, [R0+URZ], R3 ;  /* 0x00000003000085a7 */ /* 0x000ea400080010ff */
[----:B--2---:R-:W-:Y:S05]  /*8cd0*/  @!P0 BRA `(.L_x_151) ;  /* 0xfffffffc00f08947 */ /* 0x004fea000383ffff */
[----:B------:R-:W-:Y:S05]  /*8ce0*/  BRA `(.L_x_152) ;  /* 0xffffffa800007947 */ /* 0x000fea000383ffff */
.L_x_56:
[----:B------:R-:W-:-:S07]  /*8cf0*/  MOV R0, UR5 ;  /* 0x0000000500007c02 */ /* 0x000fce0008000f00 */
.L_x_153:
[----:B-1----:R1:W2:Y:S02]  /*8d00*/  SYNCS.PHASECHK.TRANS64.TRYWAIT P0, [R0+URZ], R3 ;  /* 0x00000003000075a7 */ /* 0x0022a400080011ff */
[----:B--2---:R-:W-:Y:S05]  /*8d10*/  @!P0 NANOSLEEP.SYNCS 0x989680 ;  /* 0x009896800000895d */ /* 0x004fea0003900000 */
[----:B------:R-:W2:Y:S02]  /*8d20*/  @!P0 SYNCS.PHASECHK.TRANS64 P0, [R0+URZ], R3 ;  /* 0x00000003000085a7 */ /* 0x000ea400080010ff */
[----:B--2---:R-:W-:Y:S05]  /*8d30*/  @!P0 BRA `(.L_x_153) ;  /* 0xfffffffc00f08947 */ /* 0x004fea000383ffff */
[----:B------:R-:W-:Y:S05]  /*8d40*/  BRA `(.L_x_154) ;  /* 0xffffffa8000c7947 */ /* 0x000fea000383ffff */
.L_x_59:
[----:B------:R-:W-:-:S07]  /*8d50*/  MOV R4, UR4 ;  /* 0x0000000400047c02 */ /* 0x000fce0008000f00 */
.L_x_155:
[----:B-1----:R1:W2:Y:S02]  /*8d60*/  SYNCS.PHASECHK.TRANS64.TRYWAIT P1, [R4+URZ+0x148], R7 ;  /* 0x00014807040075a7 */ /* 0x0022a400080211ff */
[----:B--2---:R-:W-:Y:S05]  /*8d70*/  @!P1 NANOSLEEP.SYNCS 0x989680 ;  /* 0x009896800000995d */ /* 0x004fea0003900000 */
[----:B------:R-:W2:Y:S02]  /*8d80*/  @!P1 SYNCS.PHASECHK.TRANS64 P1, [R4+URZ+0x148], R7 ;  /* 0x00014807040095a7 */ /* 0x000ea400080210ff */
[----:B--2---:R-:W-:Y:S05]  /*8d90*/  @!P1 BRA `(.L_x_155) ;  /* 0xfffffffc00f09947 */ /* 0x004fea000383ffff */
[----:B------:R-:W-:Y:S05]  /*8da0*/  BRA `(.L_x_156) ;  /* 0xffffffa800787947 */ /* 0x000fea000383ffff */
.L_x_60:
[----:B-1----:R-:W-:-:S07]  /*8db0*/  MOV R4, UR4 ;  /* 0x0000000400047c02 */ /* 0x002fce0008000f00 */
.L_x_157:
[----:B-1----:R1:W2:Y:S02]  /*8dc0*/  SYNCS.PHASECHK.TRANS64.TRYWAIT P1, [R4+URZ+0x140], R5 ;  /* 0x00014005040075a7 */ /* 0x0022a400080211ff */
[----:B--2---:R-:W-:Y:S05]  /*8dd0*/  @!P1 NANOSLEEP.SYNCS 0x989680 ;  /* 0x009896800000995d */ /* 0x004fea0003900000 */
[----:B------:R-:W2:Y:S02]  /*8de0*/  @!P1 SYNCS.PHASECHK.TRANS64 P1, [R4+URZ+0x140], R5 ;  /* 0x00014005040095a7 */ /* 0x000ea400080210ff */
[----:B--2---:R-:W-:Y:S05]  /*8df0*/  @!P1 BRA `(.L_x_157) ;  /* 0xfffffffc00f09947 */ /* 0x004fea000383ffff */
[----:B------:R-:W-:Y:S05]  /*8e00*/  BRA `(.L_x_158) ;  /* 0xffffffa800807947 */ /* 0x000fea000383ffff */
.L_x_68:
[----:B------:R-:W-:-:S07]  /*8e10*/  MOV R2, UR18 ;  /* 0x0000001200027c02 */ /* 0x000fce0008000f00 */
.L_x_159:
[----:B-1----:R1:W2:Y:S02]  /*8e20*/  SYNCS.PHASECHK.TRANS64.TRYWAIT P0, [R2+URZ+0x140], R5 ;  /* 0x00014005020075a7 */ /* 0x0022a400080011ff */
[----:B--2---:R-:W-:Y:S05]  /*8e30*/  @!P0 NANOSLEEP.SYNCS 0x989680 ;  /* 0x009896800000895d */ /* 0x004fea0003900000 */
[----:B------:R-:W2:Y:S02]  /*8e40*/  @!P0 SYNCS.PHASECHK.TRANS64 P0, [R2+URZ+0x140], R5 ;  /* 0x00014005020085a7 */ /* 0x000ea400080010ff */
[----:B--2---:R-:W-:Y:S05]  /*8e50*/  @!P0 BRA `(.L_x_159) ;  /* 0xfffffffc00f08947 */ /* 0x004fea000383ffff */
[----:B------:R-:W-:Y:S05]  /*8e60*/  BRA `(.L_x_160) ;  /* 0xffffffb000007947 */ /* 0x000fea000383ffff */
.L_x_69:
[----:B------:R-:W-:-:S07]  /*8e70*/  MOV R5, UR23 ;  /* 0x0000001700057c02 */ /* 0x000fce0008000f00 */
.L_x_161:
[----:B-1----:R1:W2:Y:S02]  /*8e80*/  SYNCS.PHASECHK.TRANS64.TRYWAIT P0, [R5+URZ+0x160], R2 ;  /* 0x00016002050075a7 */ /* 0x0022a400080011ff */
[----:B--2---:R-:W-:Y:S05]  /*8e90*/  @!P0 NANOSLEEP.SYNCS 0x989680 ;  /* 0x009896800000895d */ /* 0x004fea0003900000 */
[----:B------:R-:W2:Y:S02]  /*8ea0*/  @!P0 SYNCS.PHASECHK.TRANS64 P0, [R5+URZ+0x160], R2 ;  /* 0x00016002050085a7 */ /* 0x000ea400080010ff */
[----:B--2---:R-:W-:Y:S05]  /*8eb0*/  @!P0 BRA `(.L_x_161) ;  /* 0xfffffffc00f08947 */ /* 0x004fea000383ffff */
[----:B------:R-:W-:Y:S05]  /*8ec0*/  BRA `(.L_x_162) ;  /* 0xffffffb0001c7947 */ /* 0x000fea000383ffff */
.L_x_72:
[----:B-1----:R-:W-:Y:S07]  /*8ed0*/  MOV R2, UR16 ;  /* 0x0000001000027c02 */ /* 0x002fee0008000f00 */
.L_x_163:
[----:B-1----:R1:W2:Y:S02]  /*8ee0*/  SYNCS.PHASECHK.TRANS64.TRYWAIT P0, [R2+URZ], R5 ;  /* 0x00000005020075a7 */ /* 0x0022a400080011ff */
[----:B--2---:R-:W-:Y:S05]  /*8ef0*/  @!P0 NANOSLEEP.SYNCS 0x989680 ;  /* 0x009896800000895d */ /* 0x004fea0003900000 */
[----:B------:R-:W2:Y:S02]  /*8f00*/  @!P0 SYNCS.PHASECHK.TRANS64 P0, [R2+URZ], R5 ;  /* 0x00000005020085a7 */ /* 0x000ea400080010ff */
[----:B--2---:R-:W-:Y:S05]  /*8f10*/  @!P0 BRA `(.L_x_163) ;  /* 0xfffffffc00f08947 */ /* 0x004fea000383ffff */
[----:B------:R-:W-:Y:S05]  /*8f20*/  BRA `(.L_x_71) ;  /* 0xffffffb000407947 */ /* 0x000fea000383ffff */
.L_x_75:
[----:B------:R-:W-:-:S07]  /*8f30*/  MOV R2, UR4 ;  /* 0x0000000400027c02 */ /* 0x000fce0008000f00 */
.L_x_164:
[----:B-1----:R1:W3:Y:S02]  /*8f40*/  SYNCS.PHASECHK.TRANS64.TRYWAIT P0, [R2+URZ], R3 ;  /* 0x00000003020075a7 */ /* 0x0022e400080011ff */
[----:B---3--:R-:W-:Y:S05]  /*8f50*/  @!P0 NANOSLEEP.SYNCS 0x989680 ;  /* 0x009896800000895d */ /* 0x008fea0003900000 */
[----:B------:R-:W3:Y:S02]  /*8f60*/  @!P0 SYNCS.PHASECHK.TRANS64 P0, [R2+URZ], R3 ;  /* 0x00000003020085a7 */ /* 0x000ee400080010ff */
[----:B---3--:R-:W-:Y:S05]  /*8f70*/  @!P0 BRA `(.L_x_164) ;  /* 0xfffffffc00f08947 */ /* 0x008fea000383ffff */
[----:B------:R-:W-:Y:S05]  /*8f80*/  BRA `(.L_x_165) ;  /* 0xffffffb4000c7947 */ /* 0x000fea000383ffff */
.L_x_76:
[----:B------:R-:W-:-:S07]  /*8f90*/  MOV R2, UR4 ;  /* 0x0000000400027c02 */ /* 0x000fce0008000f00 */
.L_x_166:
[----:B-1----:R1:W2:Y:S02]  /*8fa0*/  SYNCS.PHASECHK.TRANS64.TRYWAIT P0, [R2+URZ], R3 ;  /* 0x00000003020075a7 */ /* 0x0022a400080011ff */
[----:B--2---:R-:W-:Y:S05]  /*8fb0*/  @!P0 NANOSLEEP.SYNCS 0x989680 ;  /* 0x009896800000895d */ /* 0x004fea0003900000 */
[----:B------:R-:W2:Y:S02]  /*8fc0*/  @!P0 SYNCS.PHASECHK.TRANS64 P0, [R2+URZ], R3 ;  /* 0x00000003020085a7 */ /* 0x000ea400080010ff */
[----:B--2---:R-:W-:Y:S05]  /*8fd0*/  @!P0 BRA `(.L_x_166) ;  /* 0xfffffffc00f08947 */ /* 0x004fea000383ffff */
[----:B------:R-:W-:Y:S05]  /*8fe0*/  BRA `(.L_x_167) ;  /* 0xffffffb400187947 */ /* 0x000fea000383ffff */
.L_x_81:
[----:B------:R-:W-:Y:S07]  /*8ff0*/  MOV R0, UR22 ;  /* 0x0000001600007c02 */ /* 0x000fee0008000f00 */
.L_x_168:
[----:B-1----:R1:W3:Y:S02]  /*9000*/  SYNCS.PHASECHK.TRANS64.TRYWAIT P0, [R0+URZ+0x140], R5 ;  /* 0x00014005000075a7 */ /* 0x0022e400080011ff */
[----:B---3--:R-:W-:Y:S05]  /*9010*/  @!P0 NANOSLEEP.SYNCS 0x989680 ;  /* 0x009896800000895d */ /* 0x008fea0003900000 */
[----:B------:R-:W3:Y:S02]  /*9020*/  @!P0 SYNCS.PHASECHK.TRANS64 P0, [R0+URZ+0x140], R5 ;  /* 0x00014005000085a7 */ /* 0x000ee400080010ff */
[----:B---3--:R-:W-:Y:S05]  /*9030*/  @!P0 BRA `(.L_x_168) ;  /* 0xfffffffc00f08947 */ /* 0x008fea000383ffff */
[----:B------:R-:W-:Y:S05]  /*9040*/  BRA `(.L_x_169) ;  /* 0xffffffb800687947 */ /* 0x000fea000383ffff */
.L_x_84:
[----:B------:R-:W-:Y:S07]  /*9050*/  MOV R0, UR22 ;  /* 0x0000001600007c02 */ /* 0x000fee0008000f00 */
.L_x_170:
[----:B-1----:R1:W3:Y:S02]  /*9060*/  SYNCS.PHASECHK.TRANS64.TRYWAIT P2, [R0+URZ+0x138], R11 ;  /* 0x0001380b000075a7 */ /* 0x0022e400080411ff */
[----:B---3--:R-:W-:Y:S05]  /*9070*/  @!P2 NANOSLEEP.SYNCS 0x989680 ;  /* 0x009896800000a95d */ /* 0x008fea0003900000 */
[----:B------:R-:W3:Y:S02]  /*9080*/  @!P2 SYNCS.PHASECHK.TRANS64 P2, [R0+URZ+0x138], R11 ;  /* 0x0001380b0000a5a7 */ /* 0x000ee400080410ff */
[----:B---3--:R-:W-:Y:S05]  /*9090*/  @!P2 BRA `(.L_x_170) ;  /* 0xfffffffc00f0a947 */ /* 0x008fea000383ffff */
[----:B------:R-:W-:Y:S05]  /*90a0*/  BRA `(.L_x_83) ;  /* 0xffffffbc00cc7947 */ /* 0x000fea000383ffff */
.L_x_87:
[----:B------:R-:W-:Y:S07]  /*90b0*/  MOV R2, UR22 ;  /* 0x0000001600027c02 */ /* 0x000fee0008000f00 */
.L_x_171:
[----:B-1----:R1:W3:Y:S02]  /*90c0*/  SYNCS.PHASECHK.TRANS64.TRYWAIT P1, [R2+URZ+0x120], R9 ;  /* 0x00012009020075a7 */ /* 0x0022e400080211ff */
[----:B---3--:R-:W-:Y:S05]  /*90d0*/  @!P1 NANOSLEEP.SYNCS 0x989680 ;  /* 0x009896800000995d */ /* 0x008fea0003900000 */
[----:B------:R-:W3:Y:S02]  /*90e0*/  @!P1 SYNCS.PHASECHK.TRANS64 P1, [R2+URZ+0x120], R9 ;  /* 0x00012009020095a7 */ /* 0x000ee400080210ff */
[----:B---3--:R-:W-:Y:S05]  /*90f0*/  @!P1 BRA `(.L_x_171) ;  /* 0xfffffffc00f09947 */ /* 0x008fea000383ffff */
[----:B------:R-:W-:Y:S05]  /*9100*/  BRA `(.L_x_172) ;  /* 0xffffffc000807947 */ /* 0x000fea000383ffff */
.L_x_88:
[----:B------:R-:W-:Y:S07]  /*9110*/  MOV R0, UR22 ;  /* 0x0000001600007c02 */ /* 0x000fee0008000f00 */
.L_x_173:
[----:B-1----:R1:W3:Y:S02]  /*9120*/  SYNCS.PHASECHK.TRANS64.TRYWAIT P0, [R0+URZ+0x128], R9 ;  /* 0x00012809000075a7 */ /* 0x0022e400080011ff */
[----:B---3--:R-:W-:Y:S05]  /*9130*/  @!P0 NANOSLEEP.SYNCS 0x989680 ;  /* 0x009896800000895d */ /* 0x008fea0003900000 */
[----:B------:R-:W3:Y:S02]  /*9140*/  @!P0 SYNCS.PHASECHK.TRANS64 P0, [R0+URZ+0x128], R9 ;  /* 0x00012809000085a7 */ /* 0x000ee400080010ff */
[----:B---3--:R-:W-:Y:S05]  /*9150*/  @!P0 BRA `(.L_x_173) ;  /* 0xfffffffc00f08947 */ /* 0x008fea000383ffff */
[----:B------:R-:W-:Y:S05]  /*9160*/  BRA `(.L_x_174) ;  /* 0xffffffc000c87947 */ /* 0x000fea000383ffff */
.L_x_90:
[----:B------:R-:W-:-:S07]  /*9170*/  MOV R0, UR22 ;  /* 0x0000001600007c02 */ /* 0x000fce0008000f00 */
.L_x_175:
[----:B-1----:R1:W3:Y:S02]  /*9180*/  SYNCS.PHASECHK.TRANS64.TRYWAIT P0, [R0+URZ+0x120], R3 ;  /* 0x00012003000075a7 */ /* 0x0022e400080011ff */
[----:B---3--:R-:W-:Y:S05]  /*9190*/  @!P0 NANOSLEEP.SYNCS 0x989680 ;  /* 0x009896800000895d */ /* 0x008fea0003900000 */
[----:B------:R-:W3:Y:S02]  /*91a0*/  @!P0 SYNCS.PHASECHK.TRANS64 P0, [R0+URZ+0x120], R3 ;  /* 0x00012003000085a7 */ /* 0x000ee400080010ff */
[----:B---3--:R-:W-:Y:S05]  /*91b0*/  @!P0 BRA `(.L_x_175) ;  /* 0xfffffffc00f08947 */ /* 0x008fea000383ffff */
[----:B------:R-:W-:Y:S05]  /*91c0*/  BRA `(.L_x_176) ;  /* 0xffffffc4002c7947 */ /* 0x000fea000383ffff */
.L_x_92:
[----:B------:R-:W-:Y:S07]  /*91d0*/  MOV R0, UR49 ;  /* 0x0000003100007c02 */ /* 0x000fee0008000f00 */
.L_x_177:
[----:B-1----:R1:W2:Y:S02]  /*91e0*/  SYNCS.PHASECHK.TRANS64.TRYWAIT P0, [R0+URZ+0x140], R3 ;  /* 0x00014003000075a7 */ /* 0x0022a400080011ff */
[----:B--2---:R-:W-:Y:S05]  /*91f0*/  @!P0 NANOSLEEP.SYNCS 0x989680 ;  /* 0x009896800000895d */ /* 0x004fea0003900000 */
[----:B------:R-:W2:Y:S02]  /*9200*/  @!P0 SYNCS.PHASECHK.TRANS64 P0, [R0+URZ+0x140], R3 ;  /* 0x00014003000085a7 */ /* 0x000ea400080010ff */
[----:B--2---:R-:W-:Y:S05]  /*9210*/  @!P0 BRA `(.L_x_177) ;  /* 0xfffffffc00f08947 */ /* 0x004fea000383ffff */
[----:B------:R-:W-:Y:S05]  /*9220*/  BRA `(.L_x_178) ;  /* 0xffffffc8001c7947 */ /* 0x000fea000383ffff */
.L_x_103:
[----:B--2---:R2:W3:Y:S02]  /*9230*/  SYNCS.PHASECHK.TRANS64.TRYWAIT P1, [R0+URZ+0x110], R3 ;  /* 0x00011003000075a7 */ /* 0x0044e400080211ff */
[----:B---3--:R-:W-:Y:S05]  /*9240*/  @!P1 NANOSLEEP.SYNCS 0x989680 ;  /* 0x009896800000995d */ /* 0x008fea0003900000 */
[----:B------:R-:W3:Y:S02]  /*9250*/  @!P1 SYNCS.PHASECHK.TRANS64 P1, [R0+URZ+0x110], R3 ;  /* 0x00011003000095a7 */ /* 0x000ee400080210ff */
[----:B---3--:R-:W-:Y:S05]  /*9260*/  @!P1 BRA `(.L_x_103) ;  /* 0xfffffffc00f09947 */ /* 0x008fea000383ffff */
[----:B------:R-:W-:Y:S05]  /*9270*/  BRA `(.L_x_102) ;  /* 0xffffffd800047947 */ /* 0x000fea000383ffff */
.L_x_105:
[----:B----4-:R4:W1:Y:S02]  /*9280*/  SYNCS.PHASECHK.TRANS64.TRYWAIT P0, [R117+URZ+0x150], R4 ;  /* 0x00015004750075a7 */ /* 0x01086400080011ff */
[----:B-1----:R-:W-:Y:S05]  /*9290*/  @!P0 NANOSLEEP.SYNCS 0x989680 ;  /* 0x009896800000895d */ /* 0x002fea0003900000 */
[----:B------:R-:W1:Y:S02]  /*92a0*/  @!P0 SYNCS.PHASECHK.TRANS64 P0, [R117+URZ+0x150], R4 ;  /* 0x00015004750085a7 */ /* 0x000e6400080010ff */
[----:B-1----:R-:W-:Y:S05]  /*92b0*/  @!P0 BRA `(.L_x_105) ;  /* 0xfffffffc00f08947 */ /* 0x002fea000383ffff */
[----:B------:R-:W-:Y:S05]  /*92c0*/  BRA `(.L_x_104) ;  /* 0xffffffd800547947 */ /* 0x000fea000383ffff */
.L_x_114:
[----:B---3--:R3:W4:Y:S02]  /*92d0*/  SYNCS.PHASECHK.TRANS64.TRYWAIT P0, [R125+URZ+0x110], R4 ;  /* 0x000110047d0075a7 */ /* 0x00872400080011ff */
[----:B----4-:R-:W-:Y:S05]  /*92e0*/  @!P0 NANOSLEEP.SYNCS 0x989680 ;  /* 0x009896800000895d */ /* 0x010fea0003900000 */
[----:B------:R-:W4:Y:S02]  /*92f0*/  @!P0 SYNCS.PHASECHK.TRANS64 P0, [R125+URZ+0x110], R4 ;  /* 0x000110047d0085a7 */ /* 0x000f2400080010ff */
[----:B----4-:R-:W-:Y:S05]  /*9300*/  @!P0 BRA `(.L_x_114) ;  /* 0xfffffffc00f08947 */ /* 0x010fea000383ffff */
[----:B------:R-:W-:Y:S05]  /*9310*/  BRA `(.L_x_113) ;  /* 0xffffffe4005c7947 */ /* 0x000fea000383ffff */
        .weak           $__internal_0_$__cuda_sm10x_tcgen05_guardrail_trap_col_being_dealloced_not_returned_by_alloc
        .type           $__internal_0_$__cuda_sm10x_tcgen05_guardrail_trap_col_being_dealloced_not_returned_by_alloc,@function
        .size           $__internal_0_$__cuda_sm10x_tcgen05_guardrail_trap_col_being_dealloced_not_returned_by_alloc,($__internal_1_$__cuda_sm10x_tcgen05_guardrail_trap_phase_invalid_during_alloc - $__internal_0_$__cuda_sm10x_tcgen05_guardrail_trap_col_being_dealloced_not_returned_by_alloc)
$__internal_0_$__cuda_sm10x_tcgen05_guardrail_trap_col_being_dealloced_not_returned_by_alloc:
[----:B------:R-:W-:Y:S05]  /*9320*/  BPT.TRAP 0x1 ;  /* 0x000000040000795c */ /* 0x000fea0000300000 */
[----:B------:R-:W-:-:S04]  /*9330*/  HFMA2 R3, -RZ, RZ, 0, 0 ;  /* 0x00000000ff037431 */ /* 0x000fc800000001ff */
[----:B------:R-:W-:Y:S05]  /*9340*/  RET.REL.NODEC R2 `(_ZN7cutlass13device_kernelINS_4conv6kernel13ConvUniversalINS1_16ConvProblemShapeILNS1_8OperatorE1ELi3EEENS1_10collective14CollectiveConvINS1_47MainloopSm100TmaUmmaWarpSpecializedImplicitGemmILS5_1ELi17ELi3ELi1ELi2EN4cute5tupleIJNSA_1CILi2EEENSC_ILi1EEESE_EEEEENSB_IJNSC_ILi64EEENSC_ILi128EEENSB_IJSH_EEEEEENS_12float_e4m3_tESL_NSA_8TiledMMAINSA_8MMA_AtomIJNSA_10MMA_TraitsINSA_19SM100_MMA_F8F6F4_SSEJSL_SL_fSH_SI_NSA_17integral_constantINSA_4UMMA5MajorELSS_0EEENSQ_ISS_LSS_1EEENSQ_INSR_7ScaleInELSV_0EEESW_EEEEEENSA_6LayoutINSB_IJSE_SE_SE_EEENSB_IJNSC_ILi0EEES11_S11_EEEEENSB_IJNSA_10UnderscoreES14_S14_EEEEENS7_6detail27Sm100ImplicitGemmTileTraitsINSA_20SM90_TMA_LOAD_IM2COLENSA_14ComposedLayoutINSA_7SwizzleILi2ELi4ELi3EEENSA_18smem_ptr_flag_bitsILi8EEENSZ_INSB_IJNSC_ILi8EEESH_EEENSB_IJSH_SE_EEEEEEEvEENS18_INSA_23SM90_TMA_LOAD_MULTICASTENS1A_INS1B_ILi3ELi4ELi3EEES1E_NSZ_INSB_IJSI_S1F_EEENSB_IJSE_SI_EEEEEEEvEEEENS_8epilogue10collective18CollectiveEpilogueINS1T_23Sm100TmaWarpSpecializedILi2ELi2ELi32ELb0ELb0EEEJSK_NSB_IJNSZ_ISH_SE_EES1Y_EEESL_NSB_IJNSB_IJllllEEESE_S11_EEESL_S21_NS1T_6fusion15FusionCallbacksIS1X_NS22_17LinearCombinationISL_fSL_fLNS_15FloatRoundStyleE2EEESK_S1Z_JEEENSA_5SM1004TMEM4LOAD26SM100_TMEM_LOAD_16dp32b32xES19_S1J_NSA_39AutoVectorizingCopyWithAssumedAlignmentILi128EEENSA_21SM90_TMA_STORE_IM2COLES1J_S2D_S2D_EEEvvEEEEvNT_6ParamsE) ;  /* 0xffffff6c022c7950 */ /* 0x000fea0003c3ffff */
        .weak           $__internal_1_$__cuda_sm10x_tcgen05_guardrail_trap_phase_invalid_during_alloc
        .type           $__internal_1_$__cuda_sm10x_tcgen05_guardrail_trap_phase_invalid_during_alloc,@function
        .size           $__internal_1_$__cuda_sm10x_tcgen05_guardrail_trap_phase_invalid_during_alloc,($__internal_2_$__cuda_sm10x_tcgen05_guardrail_trap_unallocated_columns_being_dealloced - $__internal_1_$__cuda_sm10x_tcgen05_guardrail_trap_phase_invalid_during_alloc)
$__internal_1_$__cuda_sm10x_tcgen05_guardrail_trap_phase_invalid_during_alloc:
[----:B------:R-:W-:Y:S05]  /*9350*/  BPT.TRAP 0x1 ;  /* 0x000000040000795c */ /* 0x000fea0000300000 */
[----:B------:R-:W-:-:S04]  /*9360*/  MOV R5, 0x0 ;  /* 0x0000000000057802 */ /* 0x000fc80000000f00 */
[----:B------:R-:W-:Y:S05]  /*9370*/  RET.REL.NODEC R4 `(_ZN7cutlass13device_kernelINS_4conv6kernel13ConvUniversalINS1_16ConvProblemShapeILNS1_8OperatorE1ELi3EEENS1_10collective14CollectiveConvINS1_47MainloopSm100TmaUmmaWarpSpecializedImplicitGemmILS5_1ELi17ELi3ELi1ELi2EN4cute5tupleIJNSA_1CILi2EEENSC_ILi1EEESE_EEEEENSB_IJNSC_ILi64EEENSC_ILi128EEENSB_IJSH_EEEEEENS_12float_e4m3_tESL_NSA_8TiledMMAINSA_8MMA_AtomIJNSA_10MMA_TraitsINSA_19SM100_MMA_F8F6F4_SSEJSL_SL_fSH_SI_NSA_17integral_constantINSA_4UMMA5MajorELSS_0EEENSQ_ISS_LSS_1EEENSQ_INSR_7ScaleInELSV_0EEESW_EEEEEENSA_6LayoutINSB_IJSE_SE_SE_EEENSB_IJNSC_ILi0EEES11_S11_EEEEENSB_IJNSA_10UnderscoreES14_S14_EEEEENS7_6detail27Sm100ImplicitGemmTileTraitsINSA_20SM90_TMA_LOAD_IM2COLENSA_14ComposedLayoutINSA_7SwizzleILi2ELi4ELi3EEENSA_18smem_ptr_flag_bitsILi8EEENSZ_INSB_IJNSC_ILi8EEESH_EEENSB_IJSH_SE_EEEEEEEvEENS18_INSA_23SM90_TMA_LOAD_MULTICASTENS1A_INS1B_ILi3ELi4ELi3EEES1E_NSZ_INSB_IJSI_S1F_EEENSB_IJSE_SI_EEEEEEEvEEEENS_8epilogue10collective18CollectiveEpilogueINS1T_23Sm100TmaWarpSpecializedILi2ELi2ELi32ELb0ELb0EEEJSK_NSB_IJNSZ_ISH_SE_EES1Y_EEESL_NSB_IJNSB_IJllllEEESE_S11_EEESL_S21_NS1T_6fusion15FusionCallbacksIS1X_NS22_17LinearCombinationISL_fSL_fLNS_15FloatRoundStyleE2EEESK_S1Z_JEEENSA_5SM1004TMEM4LOAD26SM100_TMEM_LOAD_16dp32b32xES19_S1J_NSA_39AutoVectorizingCopyWithAssumedAlignmentILi128EEENSA_21SM90_TMA_STORE_IM2COLES1J_S2D_S2D_EEEvvEEEEvNT_6ParamsE) ;  /* 0xffffff6c04207950 */ /* 0x000fea0003c3ffff */
        .weak           $__internal_2_$__cuda_sm10x_tcgen05_guardrail_trap_unallocated_columns_being_dealloced
        .type           $__internal_2_$__cuda_sm10x_tcgen05_guardrail_trap_unallocated_columns_being_dealloced,@function
        .size           $__internal_2_$__cuda_sm10x_tcgen05_guardrail_trap_unallocated_columns_being_dealloced,(.L_x_180 - $__internal_2_$__cuda_sm10x_tcgen05_guardrail_trap_unallocated_columns_being_dealloced)
$__internal_2_$__cuda_sm10x_tcgen05_guardrail_trap_unallocated_columns_being_dealloced:
[----:B------:R-:W-:Y:S05]  /*9380*/  BPT.TRAP 0x1 ;  /* 0x000000040000795c */ /* 0x000fea0000300000 */
[----:B------:R-:W-:-:S04]  /*9390*/  HFMA2 R3, -RZ, RZ, 0, 0 ;  /* 0x00000000ff037431 */ /* 0x000fc800000001ff */
[----:B------:R-:W-:Y:S05]  /*93a0*/  RET.REL.NODEC R2 `(_ZN7cutlass13device_kernelINS_4conv6kernel13ConvUniversalINS1_16ConvProblemShapeILNS1_8OperatorE1ELi3EEENS1_10collective14CollectiveConvINS1_47MainloopSm100TmaUmmaWarpSpecializedImplicitGemmILS5_1ELi17ELi3ELi1ELi2EN4cute5tupleIJNSA_1CILi2EEENSC_ILi1EEESE_EEEEENSB_IJNSC_ILi64EEENSC_ILi128EEENSB_IJSH_EEEEEENS_12float_e4m3_tESL_NSA_8TiledMMAINSA_8MMA_AtomIJNSA_10MMA_TraitsINSA_19SM100_MMA_F8F6F4_SSEJSL_SL_fSH_SI_NSA_17integral_constantINSA_4UMMA5MajorELSS_0EEENSQ_ISS_LSS_1EEENSQ_INSR_7ScaleInELSV_0EEESW_EEEEEENSA_6LayoutINSB_IJSE_SE_SE_EEENSB_IJNSC_ILi0EEES11_S11_EEEEENSB_IJNSA_10UnderscoreES14_S14_EEEEENS7_6detail27Sm100ImplicitGemmTileTraitsINSA_20SM90_TMA_LOAD_IM2COLENSA_14ComposedLayoutINSA_7SwizzleILi2ELi4ELi3EEENSA_18smem_ptr_flag_bitsILi8EEENSZ_INSB_IJNSC_ILi8EEESH_EEENSB_IJSH_SE_EEEEEEEvEENS18_INSA_23SM90_TMA_LOAD_MULTICASTENS1A_INS1B_ILi3ELi4ELi3EEES1E_NSZ_INSB_IJSI_S1F_EEENSB_IJSE_SI_EEEEEEEvEEEENS_8epilogue10collective18CollectiveEpilogueINS1T_23Sm100TmaWarpSpecializedILi2ELi2ELi32ELb0ELb0EEEJSK_NSB_IJNSZ_ISH_SE_EES1Y_EEESL_NSB_IJNSB_IJllllEEESE_S11_EEESL_S21_NS1T_6fusion15FusionCallbacksIS1X_NS22_17LinearCombinationISL_fSL_fLNS_15FloatRoundStyleE2EEESK_S1Z_JEEENSA_5SM1004TMEM4LOAD26SM100_TMEM_LOAD_16dp32b32xES19_S1J_NSA_39AutoVectorizingCopyWithAssumedAlignmentILi128EEENSA_21SM90_TMA_STORE_IM2COLES1J_S2D_S2D_EEEvvEEEEvNT_6ParamsE) ;  /* 0xffffff6c02147950 */ /* 0x000fea0003c3ffff */
.L_x_179:
[----:B------:R-:W-:-:S00]  /*93b0*/  BRA `(.L_x_179) ;  /* 0xfffffffc00fc7947 */ /* 0x000fc0000383ffff */
[----:B------:R-:W-:-:S00]  /*93c0*/  NOP ;  /* 0x0000000000007918 */ /* 0x000fc00000000000 */
        /* <DEDUP_REMOVED lines=11> */
.L_x_180:


//--------------------- .nv.global.init           --------------------------
	.section	.nv.global.init,"aw",@progbits
.nv.global.init:
	.type		$str$29,@object
	.size		$str$29,($str$30 - $str$29)
$str$29:
        /*0000*/ 	.byte	0x28, 0x61, 0x64, 0x64, 0x72, 0x65, 0x73, 0x73, 0x20, 0x26, 0x20, 0x6d, 0x61, 0x73, 0x6b, 0x29
        /*0010*/ 	.byte	0x20, 0x3d, 0x3d, 0x20, 0x30, 0x00
	.type		$str$30,@object
	.size		$str$30,($str$28 - $str$30)
$str$30:
        /*0016*/ 	.byte	0x2f, 0x74, 0x6d, 0x70, 0x2f, 0x63, 0x75, 0x74, 0x6c, 0x61, 0x73, 0x73, 0x5f, 0x73, 0x77, 0x65
        /*0026*/ 	.byte	0x65, 0x70, 0x5f, 0x73, 0x72, 0x63, 0x2f, 0x69, 0x6e, 0x63, 0x6c, 0x75, 0x64, 0x65, 0x2f, 0x63
        /*0036*/ 	.byte	0x75, 0x74, 0x65, 0x2f, 0x70, 0x6f, 0x69, 0x6e, 0x74, 0x65, 0x72, 0x5f, 0x66, 0x6c, 0x61, 0x67
        /*0046*/ 	.byte	0x67, 0x65, 0x64, 0x2e, 0x68, 0x70, 0x70, 0x00
	.type		$str$28,@object
	.size		$str$28,($str$27 - $str$28)
$str$28:
        /*004e*/ 	.byte	0x2f, 0x74, 0x6d, 0x70, 0x2f, 0x63, 0x75, 0x74, 0x6c, 0x61, 0x73, 0x73, 0x5f, 0x73, 0x77, 0x65
        /*005e*/ 	.byte	0x65, 0x70, 0x5f, 0x73, 0x72, 0x63, 0x2f, 0x69, 0x6e, 0x63, 0x6c, 0x75, 0x64, 0x65, 0x2f, 0x63
        /*006e*/ 	.byte	0x75, 0x74, 0x65, 0x2f, 0x61, 0x74, 0x6f, 0x6d, 0x2f, 0x63, 0x6f, 0x70, 0x79, 0x5f, 0x74, 0x72
        /*007e*/ 	.byte	0x61, 0x69, 0x74, 0x73, 0x5f, 0x73, 0x6d, 0x31, 0x30, 0x30, 0x2e, 0x68, 0x70, 0x70, 0x00
	.type		$str$27,@object
	.size		$str$27,(__unnamed_1 - $str$27)
$str$27:
        /*008d*/ 	.byte	0x28, 0x28, 0x75, 0x69, 0x6e, 0x74, 0x33, 0x32, 0x5f, 0x74, 0x28, 0x74, 0x68, 0x72, 0x65, 0x61
        /*009d*/ 	.byte	0x64, 0x49, 0x64, 0x78, 0x2e, 0x78, 0x29, 0x20, 0x2f, 0x20, 0x33, 0x32, 0x29, 0x20, 0x25, 0x20
        /*00ad*/ 	.byte	0x34, 0x29, 0x20, 0x3d, 0x3d, 0x20, 0x28, 0x28, 0x28, 0x74, 0x6d, 0x65, 0x6d, 0x5f, 0x61, 0x64
        /*00bd*/ 	.byte	0x64, 0x72, 0x20, 0x3e, 0x3e, 0x20, 0x31, 0x36, 0x29, 0x20, 0x2f, 0x20, 0x33, 0x32, 0x29, 0x20
        /*00cd*/ 	.byte	0x25, 0x20, 0x34, 0x29, 0x00
	.type		__unnamed_1,@object
	.size		__unnamed_1,(__unnamed_2 - __unnamed_1)
__unnamed_1:
        /*00d2*/ 	.byte	0x61, 0x75, 0x74, 0x6f, 0x20, 0x63, 0x75, 0x74, 0x65, 0x3a, 0x3a, 0x61, 0x73, 0x5f, 0x70, 0x6f
        /* <DEDUP_REMOVED lines=24> */
        /*0262*/ 	.byte	0x3c, 0x34, 0x30, 0x39, 0x36, 0x3e, 0x3e, 0x3e, 0x3e, 0x5d, 0x00
	.type		__unnamed_2,@object
	.size		__unnamed_2,(.L_2 - __unnamed_2)
__unnamed_2:
        /* <DEDUP_REMOVED lines=40> */
        /*04ed*/ 	.byte	0x74, 0x65, 0x3a, 0x3a, 0x43, 0x3c, 0x30, 0x3e, 0x3e, 0x3e, 0x3e, 0x5d, 0x00
.L_2:


//--------------------- .nv.shared._ZN7cutlass13device_kernelINS_4conv6kernel13ConvUniversalINS1_16ConvProblemShapeILNS1_8OperatorE1ELi3EEENS1_10collective14CollectiveConvINS1_47MainloopSm100TmaUmmaWarpSpecializedImplicitGemmILS5_1ELi17ELi3ELi1ELi2EN4cute5tupleIJNSA_1CILi2EEENSC_ILi1EEESE_EEEEENSB_IJNSC_ILi64EEENSC_ILi128EEENSB_IJSH_EEEEEENS_12float_e4m3_tESL_NSA_8TiledMMAINSA_8MMA_AtomIJNSA_10MMA_TraitsINSA_19SM100_MMA_F8F6F4_SSEJSL_SL_fSH_SI_NSA_17integral_constantINSA_4UMMA5MajorELSS_0EEENSQ_ISS_LSS_1EEENSQ_INSR_7ScaleInELSV_0EEESW_EEEEEENSA_6LayoutINSB_IJSE_SE_SE_EEENSB_IJNSC_ILi0EEES11_S11_EEEEENSB_IJNSA_10UnderscoreES14_S14_EEEEENS7_6detail27Sm100ImplicitGemmTileTraitsINSA_20SM90_TMA_LOAD_IM2COLENSA_14ComposedLayoutINSA_7SwizzleILi2ELi4ELi3EEENSA_18smem_ptr_flag_bitsILi8EEENSZ_INSB_IJNSC_ILi8EEESH_EEENSB_IJSH_SE_EEEEEEEvEENS18_INSA_23SM90_TMA_LOAD_MULTICASTENS1A_INS1B_ILi3ELi4ELi3EEES1E_NSZ_INSB_IJSI_S1F_EEENSB_IJSE_SI_EEEEEEEvEEEENS_8epilogue10collective18CollectiveEpilogueINS1T_23Sm100TmaWarpSpecializedILi2ELi2ELi32ELb0ELb0EEEJSK_NSB_IJNSZ_ISH_SE_EES1Y_EEESL_NSB_IJNSB_IJllllEEESE_S11_EEESL_S21_NS1T_6fusion15FusionCallbacksIS1X_NS22_17LinearCombinationISL_fSL_fLNS_15FloatRoundStyleE2EEESK_S1Z_JEEENSA_5SM1004TMEM4LOAD26SM100_TMEM_LOAD_16dp32b32xES19_S1J_NSA_39AutoVectorizingCopyWithAssumedAlignmentILi128EEENSA_21SM90_TMA_STORE_IM2COLES1J_S2D_S2D_EEEvvEEEEvNT_6ParamsE --------------------------
	.section	.nv.shared._ZN7cutlass13device_kernelINS_4conv6kernel13ConvUniversalINS1_16ConvProblemShapeILNS1_8OperatorE1ELi3EEENS1_10collective14CollectiveConvINS1_47MainloopSm100TmaUmmaWarpSpecializedImplicitGemmILS5_1ELi17ELi3ELi1ELi2EN4cute5tupleIJNSA_1CILi2EEENSC_ILi1EEESE_EEEEENSB_IJNSC_ILi64EEENSC_ILi128EEENSB_IJSH_EEEEEENS_12float_e4m3_tESL_NSA_8TiledMMAINSA_8MMA_AtomIJNSA_10MMA_TraitsINSA_19SM100_MMA_F8F6F4_SSEJSL_SL_fSH_SI_NSA_17integral_constantINSA_4UMMA5MajorELSS_0EEENSQ_ISS_LSS_1EEENSQ_INSR_7ScaleInELSV_0EEESW_EEEEEENSA_6LayoutINSB_IJSE_SE_SE_EEENSB_IJNSC_ILi0EEES11_S11_EEEEENSB_IJNSA_10UnderscoreES14_S14_EEEEENS7_6detail27Sm100ImplicitGemmTileTraitsINSA_20SM90_TMA_LOAD_IM2COLENSA_14ComposedLayoutINSA_7SwizzleILi2ELi4ELi3EEENSA_18smem_ptr_flag_bitsILi8EEENSZ_INSB_IJNSC_ILi8EEESH_EEENSB_IJSH_SE_EEEEEEEvEENS18_INSA_23SM90_TMA_LOAD_MULTICASTENS1A_INS1B_ILi3ELi4ELi3EEES1E_NSZ_INSB_IJSI_S1F_EEENSB_IJSE_SI_EEEEEEEvEEEENS_8epilogue10collective18CollectiveEpilogueINS1T_23Sm100TmaWarpSpecializedILi2ELi2ELi32ELb0ELb0EEEJSK_NSB_IJNSZ_ISH_SE_EES1Y_EEESL_NSB_IJNSB_IJllllEEESE_S11_EEESL_S21_NS1T_6fusion15FusionCallbacksIS1X_NS22_17LinearCombinationISL_fSL_fLNS_15FloatRoundStyleE2EEESK_S1Z_JEEENSA_5SM1004TMEM4LOAD26SM100_TMEM_LOAD_16dp32b32xES19_S1J_NSA_39AutoVectorizingCopyWithAssumedAlignmentILi128EEENSA_21SM90_TMA_STORE_IM2COLES1J_S2D_S2D_EEEvvEEEEvNT_6ParamsE,"aw",@nobits
	.sectionflags	@""
	.align	16
	.zero		1024


//--------------------- .nv.shared.reserved.0     --------------------------
	.section	.nv.shared.reserved.0,"aw",@nobits
	.weak		__nv_reservedSMEM_offset_0_alias
	.size		__nv_reservedSMEM_offset_0_alias, 0, 64
	.other		__nv_reservedSMEM_offset_0_alias,@"STO_CUDA_RESERVED_SHARED STV_DEFAULT"
__nv_reservedSMEM_offset_0_alias:
	.zero		0
.nv.shared.reserved.0:
	.zero		64
	.weak		__nv_reservedSMEM_tcgen05_partition
	.type		__nv_reservedSMEM_tcgen05_partition,@object
	.size		__nv_reservedSMEM_tcgen05_partition,(.L_0 - __nv_reservedSMEM_tcgen05_partition)
__nv_reservedSMEM_tcgen05_partition:
	.zero		32
.L_0:


//--------------------- .nv.global                --------------------------
	.section	.nv.global,"aw",@nobits
.nv.global:
	.type		_ZN39_INTERNAL_38857f89_4_k_cu_5e1bb97b_41774cute1_E,@object
	.size		_ZN39_INTERNAL_38857f89_4_k_cu_5e1bb97b_41774cute1_E,(_ZN39_INTERNAL_38857f89_4_k_cu_5e1bb97b_41774cuda3std3__45__cpo6cbeginE - _ZN39_INTERNAL_38857f89_4_k_cu_5e1bb97b_41774cute1_E)
_ZN39_INTERNAL_38857f89_4_k_cu_5e1bb97b_41774cute1_E:
	.zero		1
	.type		_ZN39_INTERNAL_38857f89_4_k_cu_5e1bb97b_41774cuda3std3__45__cpo6cbeginE,@object
	.size		_ZN39_INTERNAL_38857f89_4_k_cu_5e1bb97b_41774cuda3std3__45__cpo6cbeginE,(_ZN39_INTERNAL_38857f89_4_k_cu_5e1bb97b_41774cuda3std3__48in_placeE - _ZN39_INTERNAL_38857f89_4_k_cu_5e1bb97b_41774cuda3std3__45__cpo6cbeginE)
_ZN39_INTERNAL_38857f89_4_k_cu_5e1bb97b_41774cuda3std3__45__cpo6cbeginE:
	.zero		1
	.type		_ZN39_INTERNAL_38857f89_4_k_cu_5e1bb97b_41774cuda3std3__48in_placeE,@object
	.size		_ZN39_INTERNAL_38857f89_4_k_cu_5e1bb97b_41774cuda3std3__48in_placeE,(_ZN39_INTERNAL_38857f89_4_k_cu_5e1bb97b_41774cuda3std6ranges3__45__cpo9iter_moveE - _ZN39_INTERNAL_38857f89_4_k_cu_5e1bb97b_41774cuda3std3__48in_placeE)
_ZN39_INTERNAL_38857f89_4_k_cu_5e1bb97b_41774cuda3std3__48in_placeE:
	.zero		1
	.type		_ZN39_INTERNAL_38857f89_4_k_cu_5e1bb97b_41774cuda3std6ranges3__45__cpo9iter_moveE,@object
	.size		_ZN39_INTERNAL_38857f89_4_k_cu_5e1bb97b_41774cuda3std6ranges3__45__cpo9iter_moveE,(_ZN39_INTERNAL_38857f89_4_k_cu_5e1bb97b_41774cuda3std3__45__cpo5beginE - _ZN39_INTERNAL_38857f89_4_k_cu_5e1bb97b_41774cuda3std6ranges3__45__cpo9iter_moveE)
_ZN39_INTERNAL_38857f89_4_k_cu_5e1bb97b_41774cuda3std6ranges3__45__cpo9iter_moveE:
	.zero		1
	.type		_ZN39_INTERNAL_38857f89_4_k_cu_5e1bb97b_41774cuda3std3__45__cpo5beginE,@object
	.size		_ZN39_INTERNAL_38857f89_4_k_cu_5e1bb97b_41774cuda3std3__45__cpo5beginE,(_ZN39_INTERNAL_38857f89_4_k_cu_5e1bb97b_41774cuda3std3__441_GLOBAL__N__38857f89_4_k_cu_5e1bb97b_41776ignoreE - _ZN39_INTERNAL_38857f89_4_k_cu_5e1bb97b_41774cuda3std3__45__cpo5beginE)
_ZN39_INTERNAL_38857f89_4_k_cu_5e1bb97b_41774cuda3std3__45__cpo5beginE:
	.zero		1
	.type		_ZN39_INTERNAL_38857f89_4_k_cu_5e1bb97b_41774cuda3std3__441_GLOBAL__N__38857f89_4_k_cu_5e1bb97b_41776ignoreE,@object
	.size		_ZN39_INTERNAL_38857f89_4_k_cu_5e1bb97b_41774cuda3std3__441_GLOBAL__N__38857f89_4_k_cu_5e1bb97b_41776ignoreE,(_ZN39_INTERNAL_38857f89_4_k_cu_5e1bb97b_41774cute7productE - _ZN39_INTERNAL_38857f89_4_k_cu_5e1bb97b_41774cuda3std3__441_GLOBAL__N__38857f89_4_k_cu_5e1bb97b_41776ignoreE)
_ZN39_INTERNAL_38857f89_4_k_cu_5e1bb97b_41774cuda3std3__441_GLOBAL__N__38857f89_4_k_cu_5e1bb97b_41776ignoreE:
	.zero		1
	.type		_ZN39_INTERNAL_38857f89_4_k_cu_5e1bb97b_41774cute7productE,@object
	.size		_ZN39_INTERNAL_38857f89_4_k_cu_5e1bb97b_41774cute7productE,(_ZN39_INTERNAL_38857f89_4_k_cu_5e1bb97b_41774cuda3std3__45__cpo3endE - _ZN39_INTERNAL_38857f89_4_k_cu_5e1bb97b_41774cute7productE)
_ZN39_INTERNAL_38857f89_4_k_cu_5e1bb97b_41774cute7productE:
	.zero		1
	.type		_ZN39_INTERNAL_38857f89_4_k_cu_5e1bb97b_41774cuda3std3__45__cpo3endE,@object
	.size		_ZN39_INTERNAL_38857f89_4_k_cu_5e1bb97b_41774cuda3std3__45__cpo3endE,(_ZN39_INTERNAL_38857f89_4_k_cu_5e1bb97b_41774cuda3std3__419piecewise_constructE - _ZN39_INTERNAL_38857f89_4_k_cu_5e1bb97b_41774cuda3std3__45__cpo3endE)
_ZN39_INTERNAL_38857f89_4_k_cu_5e1bb97b_41774cuda3std3__45__cpo3endE:
	.zero		1
	.type		_ZN39_INTERNAL_38857f89_4_k_cu_5e1bb97b_41774cuda3std3__419piecewise_constructE,@object
	.size		_ZN39_INTERNAL_38857f89_4_k_cu_5e1bb97b_41774cuda3std3__419piecewise_constructE,(_ZN39_INTERNAL_38857f89_4_k_cu_5e1bb97b_41774cuda3std3__45__cpo4cendE - _ZN39_INTERNAL_38857f89_4_k_cu_5e1bb97b_41774cuda3std3__419piecewise_constructE)
_ZN39_INTERNAL_38857f89_4_k_cu_5e1bb97b_41774cuda3std3__419piecewise_constructE:
	.zero		1
	.type		_ZN39_INTERNAL_38857f89_4_k_cu_5e1bb97b_41774cuda3std3__45__cpo4cendE,@object
	.size		_ZN39_INTERNAL_38857f89_4_k_cu_5e1bb97b_41774cuda3std3__45__cpo4cendE,(_ZN39_INTERNAL_38857f89_4_k_cu_5e1bb97b_41774cuda3std6ranges3__45__cpo4swapE - _ZN39_INTERNAL_38857f89_4_k_cu_5e1bb97b_41774cuda3std3__45__cpo4cendE)
_ZN39_INTERNAL_38857f89_4_k_cu_5e1bb97b_41774cuda3std3__45__cpo4cendE:
	.zero		1
	.type		_ZN39_INTERNAL_38857f89_4_k_cu_5e1bb97b_41774cuda3std6ranges3__45__cpo4swapE,@object
	.size		_ZN39_INTERNAL_38857f89_4_k_cu_5e1bb97b_41774cuda3std6ranges3__45__cpo4swapE,(.L_10 - _ZN39_INTERNAL_38857f89_4_k_cu_5e1bb97b_41774cuda3std6ranges3__45__cpo4swapE)
_ZN39_INTERNAL_38857f89_4_k_cu_5e1bb97b_41774cuda3std6ranges3__45__cpo4swapE:
	.zero		1
.L_10:


//--------------------- .nv.constant0._ZN7cutlass13device_kernelINS_4conv6kernel13ConvUniversalINS1_16ConvProblemShapeILNS1_8OperatorE1ELi3EEENS1_10collective14CollectiveConvINS1_47MainloopSm100TmaUmmaWarpSpecializedImplicitGemmILS5_1ELi17ELi3ELi1ELi2EN4cute5tupleIJNSA_1CILi2EEENSC_ILi1EEESE_EEEEENSB_IJNSC_ILi64EEENSC_ILi128EEENSB_IJSH_EEEEEENS_12float_e4m3_tESL_NSA_8TiledMMAINSA_8MMA_AtomIJNSA_10MMA_TraitsINSA_19SM100_MMA_F8F6F4_SSEJSL_SL_fSH_SI_NSA_17integral_constantINSA_4UMMA5MajorELSS_0EEENSQ_ISS_LSS_1EEENSQ_INSR_7ScaleInELSV_0EEESW_EEEEEENSA_6LayoutINSB_IJSE_SE_SE_EEENSB_IJNSC_ILi0EEES11_S11_EEEEENSB_IJNSA_10UnderscoreES14_S14_EEEEENS7_6detail27Sm100ImplicitGemmTileTraitsINSA_20SM90_TMA_LOAD_IM2COLENSA_14ComposedLayoutINSA_7SwizzleILi2ELi4ELi3EEENSA_18smem_ptr_flag_bitsILi8EEENSZ_INSB_IJNSC_ILi8EEESH_EEENSB_IJSH_SE_EEEEEEEvEENS18_INSA_23SM90_TMA_LOAD_MULTICASTENS1A_INS1B_ILi3ELi4ELi3EEES1E_NSZ_INSB_IJSI_S1F_EEENSB_IJSE_SI_EEEEEEEvEEEENS_8epilogue10collective18CollectiveEpilogueINS1T_23Sm100TmaWarpSpecializedILi2ELi2ELi32ELb0ELb0EEEJSK_NSB_IJNSZ_ISH_SE_EES1Y_EEESL_NSB_IJNSB_IJllllEEESE_S11_EEESL_S21_NS1T_6fusion15FusionCallbacksIS1X_NS22_17LinearCombinationISL_fSL_fLNS_15FloatRoundStyleE2EEESK_S1Z_JEEENSA_5SM1004TMEM4LOAD26SM100_TMEM_LOAD_16dp32b32xES19_S1J_NSA_39AutoVectorizingCopyWithAssumedAlignmentILi128EEENSA_21SM90_TMA_STORE_IM2COLES1J_S2D_S2D_EEEvvEEEEvNT_6ParamsE --------------------------
	.section	.nv.constant0._ZN7cutlass13device_kernelINS_4conv6kernel13ConvUniversalINS1_16ConvProblemShapeILNS1_8OperatorE1ELi3EEENS1_10collective14CollectiveConvINS1_47MainloopSm100TmaUmmaWarpSpecializedImplicitGemmILS5_1ELi17ELi3ELi1ELi2EN4cute5tupleIJNSA_1CILi2EEENSC_ILi1EEESE_EEEEENSB_IJNSC_ILi64EEENSC_ILi128EEENSB_IJSH_EEEEEENS_12float_e4m3_tESL_NSA_8TiledMMAINSA_8MMA_AtomIJNSA_10MMA_TraitsINSA_19SM100_MMA_F8F6F4_SSEJSL_SL_fSH_SI_NSA_17integral_constantINSA_4UMMA5MajorELSS_0EEENSQ_ISS_LSS_1EEENSQ_INSR_7ScaleInELSV_0EEESW_EEEEEENSA_6LayoutINSB_IJSE_SE_SE_EEENSB_IJNSC_ILi0EEES11_S11_EEEEENSB_IJNSA_10UnderscoreES14_S14_EEEEENS7_6detail27Sm100ImplicitGemmTileTraitsINSA_20SM90_TMA_LOAD_IM2COLENSA_14ComposedLayoutINSA_7SwizzleILi2ELi4ELi3EEENSA_18smem_ptr_flag_bitsILi8EEENSZ_INSB_IJNSC_ILi8EEESH_EEENSB_IJSH_SE_EEEEEEEvEENS18_INSA_23SM90_TMA_LOAD_MULTICASTENS1A_INS1B_ILi3ELi4ELi3EEES1E_NSZ_INSB_IJSI_S1F_EEENSB_IJSE_SI_EEEEEEEvEEEENS_8epilogue10collective18CollectiveEpilogueINS1T_23Sm100TmaWarpSpecializedILi2ELi2ELi32ELb0ELb0EEEJSK_NSB_IJNSZ_ISH_SE_EES1Y_EEESL_NSB_IJNSB_IJllllEEESE_S11_EEESL_S21_NS1T_6fusion15FusionCallbacksIS1X_NS22_17LinearCombinationISL_fSL_fLNS_15FloatRoundStyleE2EEESK_S1Z_JEEENSA_5SM1004TMEM4LOAD26SM100_TMEM_LOAD_16dp32b32xES19_S1J_NSA_39AutoVectorizingCopyWithAssumedAlignmentILi128EEENSA_21SM90_TMA_STORE_IM2COLES1J_S2D_S2D_EEEvvEEEEvNT_6ParamsE,"a",@progbits
	.sectionflags	@""
	.align	4
.nv.constant0._ZN7cutlass13device_kernelINS_4conv6kernel13ConvUniversalINS1_16ConvProblemShapeILNS1_8OperatorE1ELi3EEENS1_10collective14CollectiveConvINS1_47MainloopSm100TmaUmmaWarpSpecializedImplicitGemmILS5_1ELi17ELi3ELi1ELi2EN4cute5tupleIJNSA_1CILi2EEENSC_ILi1EEESE_EEEEENSB_IJNSC_ILi64EEENSC_ILi128EEENSB_IJSH_EEEEEENS_12float_e4m3_tESL_NSA_8TiledMMAINSA_8MMA_AtomIJNSA_10MMA_TraitsINSA_19SM100_MMA_F8F6F4_SSEJSL_SL_fSH_SI_NSA_17integral_constantINSA_4UMMA5MajorELSS_0EEENSQ_ISS_LSS_1EEENSQ_INSR_7ScaleInELSV_0EEESW_EEEEEENSA_6LayoutINSB_IJSE_SE_SE_EEENSB_IJNSC_ILi0EEES11_S11_EEEEENSB_IJNSA_10UnderscoreES14_S14_EEEEENS7_6detail27Sm100ImplicitGemmTileTraitsINSA_20SM90_TMA_LOAD_IM2COLENSA_14ComposedLayoutINSA_7SwizzleILi2ELi4ELi3EEENSA_18smem_ptr_flag_bitsILi8EEENSZ_INSB_IJNSC_ILi8EEESH_EEENSB_IJSH_SE_EEEEEEEvEENS18_INSA_23SM90_TMA_LOAD_MULTICASTENS1A_INS1B_ILi3ELi4ELi3EEES1E_NSZ_INSB_IJSI_S1F_EEENSB_IJSE_SI_EEEEEEEvEEEENS_8epilogue10collective18CollectiveEpilogueINS1T_23Sm100TmaWarpSpecializedILi2ELi2ELi32ELb0ELb0EEEJSK_NSB_IJNSZ_ISH_SE_EES1Y_EEESL_NSB_IJNSB_IJllllEEESE_S11_EEESL_S21_NS1T_6fusion15FusionCallbacksIS1X_NS22_17LinearCombinationISL_fSL_fLNS_15FloatRoundStyleE2EEESK_S1Z_JEEENSA_5SM1004TMEM4LOAD26SM100_TMEM_LOAD_16dp32b32xES19_S1J_NSA_39AutoVectorizingCopyWithAssumedAlignmentILi128EEENSA_21SM90_TMA_STORE_IM2COLES1J_S2D_S2D_EEEvvEEEEvNT_6ParamsE:
	.zero		3200


//--------------------- SYMBOLS --------------------------

	.type		.nv.reservedSmem.offset0,@object
	.size		.nv.reservedSmem.offset0,0x4
	.type		.nv.reservedSmem.cap,@object
	.size		.nv.reservedSmem.cap,0x4
	.type		__assertfail,@function
